def matmul_kernel(
    a_ptr,
    b_ptr,
    c_ptr,
    M,
    N,
    K,
    stride_am,
    stride_ak,
    stride_bk,
    stride_bn,
    stride_cm,
    stride_cn,
    BLOCK_M: tl.constexpr,
    BLOCK_N: tl.constexpr,
    BLOCK_K: tl.constexpr,
    GROUP_M: tl.constexpr,
):
    pid = tl.program_id(axis=0)
    num_pid_m = tl.cdiv(M, BLOCK_M)
    num_pid_n = tl.cdiv(N, BLOCK_N)
    num_pid_in_group = GROUP_M * num_pid_n
    group_id = pid // num_pid_in_group
    first_pid_m = group_id * GROUP_M
    group_size_m = min(num_pid_m - first_pid_m, GROUP_M)
    pid_m = first_pid_m + ((pid % num_pid_in_group) % group_size_m)
    pid_n = (pid % num_pid_in_group) // group_size_m

    offs_am = (pid_m * BLOCK_M + tl.arange(0, BLOCK_M)) % M
    offs_bn = (pid_n * BLOCK_N + tl.arange(0, BLOCK_N)) % N
    offs_k = tl.arange(0, BLOCK_K)
    a_ptrs = a_ptr + offs_am[:, None] * stride_am + offs_k[None, :] * stride_ak
    b_ptrs = b_ptr + offs_k[:, None] * stride_bk + offs_bn[None, :] * stride_bn

    acc = tl.zeros((BLOCK_M, BLOCK_N), dtype=tl.float32)
    for kk in range(0, tl.cdiv(K, BLOCK_K)):
        a = tl.load(a_ptrs, mask=offs_k[None, :] < K - kk * BLOCK_K, other=0.0)
        b = tl.load(b_ptrs, mask=offs_k[:, None] < K - kk * BLOCK_K, other=0.0)
        acc = tl.dot(a, b, acc)
        a_ptrs += BLOCK_K * stride_ak
        b_ptrs += BLOCK_K * stride_bk

    c = acc.to(c_ptr.dtype.element_ty)
    offs_cm = pid_m * BLOCK_M + tl.arange(0, BLOCK_M)
    offs_cn = pid_n * BLOCK_N + tl.arange(0, BLOCK_N)
    c_ptrs = c_ptr + offs_cm[:, None] * stride_cm + offs_cn[None, :] * stride_cn
    mask = (offs_cm[:, None] < M) & (offs_cn[None, :] < N)
    tl.store(c_ptrs, c, mask=mask)

# config = {"BLOCK_K": 64, "BLOCK_M": 256, "BLOCK_N": 128, "GROUP_M": 8, "arch": "sm_90", "dtype": "fp16", "num_ctas": 2, "num_stages": 3, "num_warps": 4}
# arch = sm_90


// ===== COMPILED SASS (sm_90a) =====

	.target	sm_90a

	.elftype	@"ET_EXEC"


//--------------------- .note.nv.tkinfo           --------------------------
	.section	.note.nv.tkinfo,"",@"SHT_NOTE"
	.sectionflags	@"SHF_NOTE_NV_TKINFO"
	.tkinfo
        /*0018*/ 	.word	0x00000002
        /*0030*/ 	.string	""
        /*0030*/ 	.string	"ptxas"
        /*0030*/ 	.string	"Cuda compilation tools, release 13.0, V13.0.88"
        /*0030*/ 	.string	"Build cuda_13.0.r13.0/compiler.36424714_0"
        /*0030*/ 	.string	"-v  -suppress-debug-info  -lineinfo  -arch sm_90a "



//--------------------- .note.nv.cuinfo           --------------------------
	.section	.note.nv.cuinfo,"",@"SHT_NOTE"
	.sectionflags	@"SHF_NOTE_NV_CUINFO"
        /*0018*/ 	.short	0x0002
        /*001a*/ 	.short	0x005a
        /*001c*/ 	.short	0x0082
	.zero		2


//--------------------- .nv.info                  --------------------------
	.section	.nv.info,"",@"SHT_CUDA_INFO"
	.align	4


	//----- nvinfo : EIATTR_REGCOUNT
	.align		4
        /*0000*/ 	.byte	0x04, 0x2f
        /*0002*/ 	.short	(.L_1 - .L_0)
	.align		4
.L_0:
        /*0004*/ 	.word	index@(matmul_kernel)
        /*0008*/ 	.word	0x000000ff


	//----- nvinfo : EIATTR_FRAME_SIZE
	.align		4
.L_1:
        /*000c*/ 	.byte	0x04, 0x11
        /*000e*/ 	.short	(.L_3 - .L_2)
	.align		4
.L_2:
        /*0010*/ 	.word	index@(matmul_kernel)
        /*0014*/ 	.word	0x000002d0


	//----- nvinfo : EIATTR_MIN_STACK_SIZE
	.align		4
.L_3:
        /*0018*/ 	.byte	0x04, 0x12
        /*001a*/ 	.short	(.L_5 - .L_4)
	.align		4
.L_4:
        /*001c*/ 	.word	index@(matmul_kernel)
        /*0020*/ 	.word	0x000002d0
.L_5:


//--------------------- .nv.compat                --------------------------
	.section	.nv.compat,"",@"SHT_CUDA_COMPAT_INFO"
	.align	4
        /*0000*/ 	.byte	0x02, 0x09, 0x01, 0x00, 0x02, 0x02, 0x04, 0x00, 0x02, 0x05, 0x05, 0x00, 0x03, 0x07, 0x01, 0x01
        /*0010*/ 	.byte	0x02, 0x03, 0x00, 0x00, 0x02, 0x06, 0x01, 0x00, 0x04, 0x0b, 0x08, 0x00, 0x00, 0x00, 0x00, 0x00
        /*0020*/ 	.byte	0x00, 0x00, 0x00, 0x00


//--------------------- .nv.info.matmul_kernel    --------------------------
	.section	.nv.info.matmul_kernel,"",@"SHT_CUDA_INFO"
	.sectionflags	@""
	.align	4


	//----- nvinfo : EIATTR_CUDA_API_VERSION
	.align		4
        /*0000*/ 	.byte	0x04, 0x37
        /*0002*/ 	.short	(.L_7 - .L_6)
.L_6:
        /*0004*/ 	.word	0x00000082


	//----- nvinfo : EIATTR_KPARAM_INFO
	.align		4
.L_7:
        /*0008*/ 	.byte	0x04, 0x17
        /*000a*/ 	.short	(.L_9 - .L_8)
.L_8:
        /*000c*/ 	.word	0x00000000
        /*0010*/ 	.short	0x000d
        /*0012*/ 	.short	0x0048
        /*0014*/ 	.byte	0x00, 0xf4, 0x21, 0x00


	//----- nvinfo : EIATTR_KPARAM_INFO
	.align		4
.L_9:
        /*0018*/ 	.byte	0x04, 0x17
        /*001a*/ 	.short	(.L_11 - .L_10)
.L_10:
        /*001c*/ 	.word	0x00000000
        /*0020*/ 	.short	0x000c
        /*0022*/ 	.short	0x0040
        /*0024*/ 	.byte	0x00, 0xf4, 0x21, 0x00


	//----- nvinfo : EIATTR_KPARAM_INFO
	.align		4
.L_11:
        /*0028*/ 	.byte	0x04, 0x17
        /*002a*/ 	.short	(.L_13 - .L_12)
.L_12:
        /*002c*/ 	.word	0x00000000
        /*0030*/ 	.short	0x000b
        /*0032*/ 	.short	0x0038
        /*0034*/ 	.byte	0x00, 0xf0, 0x11, 0x00


	//----- nvinfo : EIATTR_KPARAM_INFO
	.align		4
.L_13:
        /*0038*/ 	.byte	0x04, 0x17
        /*003a*/ 	.short	(.L_15 - .L_14)
.L_14:
        /*003c*/ 	.word	0x00000000
        /*0040*/ 	.short	0x000a
        /*0042*/ 	.short	0x0034
        /*0044*/ 	.byte	0x00, 0xf0, 0x11, 0x00


	//----- nvinfo : EIATTR_KPARAM_INFO
	.align		4
.L_15:
        /*0048*/ 	.byte	0x04, 0x17
        /*004a*/ 	.short	(.L_17 - .L_16)
.L_16:
        /*004c*/ 	.word	0x00000000
        /*0050*/ 	.short	0x0009
        /*0052*/ 	.short	0x0030
        /*0054*/ 	.byte	0x00, 0xf0, 0x11, 0x00


	//----- nvinfo : EIATTR_KPARAM_INFO
	.align		4
.L_17:
        /*0058*/ 	.byte	0x04, 0x17
        /*005a*/ 	.short	(.L_19 - .L_18)
.L_18:
        /*005c*/ 	.word	0x00000000
        /*0060*/ 	.short	0x0008
        /*0062*/ 	.short	0x002c
        /*0064*/ 	.byte	0x00, 0xf0, 0x11, 0x00


	//----- nvinfo : EIATTR_KPARAM_INFO
	.align		4
.L_19:
        /*0068*/ 	.byte	0x04, 0x17
        /*006a*/ 	.short	(.L_21 - .L_20)
.L_20:
        /*006c*/ 	.word	0x00000000
        /*0070*/ 	.short	0x0007
        /*0072*/ 	.short	0x0028
        /*0074*/ 	.byte	0x00, 0xf0, 0x11, 0x00


	//----- nvinfo : EIATTR_KPARAM_INFO
	.align		4
.L_21:
        /*0078*/ 	.byte	0x04, 0x17
        /*007a*/ 	.short	(.L_23 - .L_22)
.L_22:
        /*007c*/ 	.word	0x00000000
        /*0080*/ 	.short	0x0006
        /*0082*/ 	.short	0x0024
        /*0084*/ 	.byte	0x00, 0xf0, 0x11, 0x00


	//----- nvinfo : EIATTR_KPARAM_INFO
	.align		4
.L_23:
        /*0088*/ 	.byte	0x04, 0x17
        /*008a*/ 	.short	(.L_25 - .L_24)
.L_24:
        /*008c*/ 	.word	0x00000000
        /*0090*/ 	.short	0x0005
        /*0092*/ 	.short	0x0020
        /*0094*/ 	.byte	0x00, 0xf0, 0x11, 0x00


	//----- nvinfo : EIATTR_KPARAM_INFO
	.align		4
.L_25:
        /*0098*/ 	.byte	0x04, 0x17
        /*009a*/ 	.short	(.L_27 - .L_26)
.L_26:
        /*009c*/ 	.word	0x00000000
        /*00a0*/ 	.short	0x0004
        /*00a2*/ 	.short	0x001c
        /*00a4*/ 	.byte	0x00, 0xf0, 0x11, 0x00


	//----- nvinfo : EIATTR_KPARAM_INFO
	.align		4
.L_27:
        /*00a8*/ 	.byte	0x04, 0x17
        /*00aa*/ 	.short	(.L_29 - .L_28)
.L_28:
        /*00ac*/ 	.word	0x00000000
        /*00b0*/ 	.short	0x0003
        /*00b2*/ 	.short	0x0018
        /*00b4*/ 	.byte	0x00, 0xf0, 0x11, 0x00


	//----- nvinfo : EIATTR_KPARAM_INFO
	.align		4
.L_29:
        /*00b8*/ 	.byte	0x04, 0x17
        /*00ba*/ 	.short	(.L_31 - .L_30)
.L_30:
        /*00bc*/ 	.word	0x00000000
        /*00c0*/ 	.short	0x0002
        /*00c2*/ 	.short	0x0010
        /*00c4*/ 	.byte	0x00, 0xf4, 0x21, 0x00


	//----- nvinfo : EIATTR_KPARAM_INFO
	.align		4
.L_31:
        /*00c8*/ 	.byte	0x04, 0x17
        /*00ca*/ 	.short	(.L_33 - .L_32)
.L_32:
        /*00cc*/ 	.word	0x00000000
        /*00d0*/ 	.short	0x0001
        /*00d2*/ 	.short	0x0008
        /*00d4*/ 	.byte	0x00, 0xf4, 0x21, 0x00


	//----- nvinfo : EIATTR_KPARAM_INFO
	.align		4
.L_33:
        /*00d8*/ 	.byte	0x04, 0x17
        /*00da*/ 	.short	(.L_35 - .L_34)
.L_34:
        /*00dc*/ 	.word	0x00000000
        /*00e0*/ 	.short	0x0000
        /*00e2*/ 	.short	0x0000
        /*00e4*/ 	.byte	0x00, 0xf4, 0x21, 0x00


	//----- nvinfo : EIATTR_EXPLICIT_CLUSTER
	.align		4
.L_35:
        /*00e8*/ 	.byte	0x01, 0x3e
	.zero		2


	//----- nvinfo : EIATTR_CTA_PER_CLUSTER
	.align		4
        /*00ec*/ 	.byte	0x04, 0x3d
        /*00ee*/ 	.short	(.L_37 - .L_36)
.L_36:
        /*00f0*/ 	.word	0x00000002
        /*00f4*/ 	.word	0x00000001
        /*00f8*/ 	.word	0x00000001


	//----- nvinfo : EIATTR_SPARSE_MMA_MASK
	.align		4
.L_37:
        /*00fc*/ 	.byte	0x03, 0x50
        /*00fe*/ 	.short	0x0000


	//----- nvinfo : EIATTR_MAXREG_COUNT
	.align		4
        /*0100*/ 	.byte	0x03, 0x1b
        /*0102*/ 	.short	0x00ff


	//----- nvinfo : EIATTR_NUM_BARRIERS
	.align		4
        /*0104*/ 	.byte	0x02, 0x4c
        /*0106*/ 	.byte	0x01
	.zero		1


	//----- nvinfo : EIATTR_ANNOTATIONS
	.align		4
        /*0108*/ 	.byte	0x04, 0x55
        /*010a*/ 	.short	(.L_39 - .L_38)


	//   ....[0]....
.L_38:
        /*010c*/ 	.word	0x00000001
        /*0110*/ 	.byte	0x80, 0x07, 0x00, 0x00, 0x01, 0x00, 0x00, 0x00, 0xd0, 0x41, 0x00, 0x00, 0x01, 0x00, 0x00, 0x00
        /* <DEDUP_REMOVED lines=251> */
        /*10d0*/ 	.byte	0xd0, 0xb3, 0x00, 0x00


	//----- nvinfo : EIATTR_MERCURY_ISA_VERSION
	.align		4
.L_39:
        /*10d4*/ 	.byte	0x03, 0x5f
        /*10d6*/ 	.short	0x0101


	//----- nvinfo : EIATTR_EXIT_INSTR_OFFSETS
	.align		4
        /*10d8*/ 	.byte	0x04, 0x1c
        /*10da*/ 	.short	(.L_41 - .L_40)


	//   ....[0]....
.L_40:
        /*10dc*/ 	.word	0x0000f790


	//   ....[1]....
        /*10e0*/ 	.word	0x0000f7c0


	//----- nvinfo : EIATTR_REQNTID
	.align		4
.L_41:
        /*10e4*/ 	.byte	0x04, 0x10
        /*10e6*/ 	.short	(.L_43 - .L_42)
.L_42:
        /*10e8*/ 	.word	0x00000080
        /*10ec*/ 	.word	0x00000001
        /*10f0*/ 	.word	0x00000001


	//----- nvinfo : EIATTR_CBANK_PARAM_SIZE
	.align		4
.L_43:
        /*10f4*/ 	.byte	0x03, 0x19
        /*10f6*/ 	.short	0x0050


	//----- nvinfo : EIATTR_PARAM_CBANK
	.align		4
        /*10f8*/ 	.byte	0x04, 0x0a
        /*10fa*/ 	.short	(.L_45 - .L_44)
	.align		4
.L_44:
        /*10fc*/ 	.word	index@(.nv.constant0.matmul_kernel)
        /*1100*/ 	.short	0x0210
        /*1102*/ 	.short	0x0050


	//----- nvinfo : EIATTR_SW_WAR
	.align		4
.L_45:
        /*1104*/ 	.byte	0x04, 0x36
        /*1106*/ 	.short	(.L_47 - .L_46)
.L_46:
        /*1108*/ 	.word	0x00000008
.L_47:


//--------------------- .nv.callgraph             --------------------------
	.section	.nv.callgraph,"",@"SHT_CUDA_CALLGRAPH"
	.align	4
	.sectionentsize	8
	.align		4
        /*0000*/ 	.word	0x00000000
	.align		4
        /*0004*/ 	.word	0xffffffff
	.align		4
        /*0008*/ 	.word	0x00000000
	.align		4
        /*000c*/ 	.word	0xfffffffe
	.align		4
        /*0010*/ 	.word	0x00000000
	.align		4
        /*0014*/ 	.word	0xfffffffd
	.align		4
        /*0018*/ 	.word	0x00000000
	.align		4
        /*001c*/ 	.word	0xfffffffc


//--------------------- .text.matmul_kernel       --------------------------
	.section	.text.matmul_kernel,"ax",@progbits
	.align	128
        .global         matmul_kernel
        .type           matmul_kernel,@function
        .size           matmul_kernel,(.L_x_3 - matmul_kernel)
        .other          matmul_kernel,@"STO_CUDA_ENTRY STV_DEFAULT"
matmul_kernel:
.text.matmul_kernel:
[----:B------:R-:W0:Y:S08]  /*0000*/  LDC R1, c[0x0][0x28] ;  /* 0x00000a00ff017b82 */ /* 0x000e300000000800 */
[----:B------:R-:W1:Y:S01]  /*0010*/  LDC.64 R52, c[0x0][0x228] ;  /* 0x00008a00ff347b82 */ /* 0x000e620000000a00 */
[----:B------:R-:W2:Y:S01]  /*0020*/  S2R R152, SR_TID.X ;  /* 0x0000000000987919 */ /* 0x000ea20000002100 */
[----:B0-----:R-:W-:Y:S01]  /*0030*/  VIADD R1, R1, 0xfffffd30 ;  /* 0xfffffd3001017836 */ /* 0x001fe20000000000 */
[----:B------:R-:W-:Y:S01]  /*0040*/  UMOV UR8, 0x400 ;  /* 0x0000040000087882 */ /* 0x000fe20000000000 */
[----:B------:R-:W-:Y:S01]  /*0050*/  ULDC.64 UR16, c[0x0][0x208] ;  /* 0x0000820000107ab9 */ /* 0x000fe20000000a00 */
[----:B------:R-:W-:-:S02]  /*0060*/  CS2R R24, SRZ ;  /* 0x0000000000187805 */ /* 0x000fc4000001ff00 */
[----:B------:R-:W-:Y:S02]  /*0070*/  CS2R R26, SRZ ;  /* 0x00000000001a7805 */ /* 0x000fe4000001ff00 */
[----:B------:R-:W-:Y:S01]  /*0080*/  CS2R R28, SRZ ;  /* 0x00000000001c7805 */ /* 0x000fe2000001ff00 */
[----:B------:R-:W0:Y:S01]  /*0090*/  S2UR UR4, SR_CTAID.X ;  /* 0x00000000000479c3 */ /* 0x000e220000002500 */
[----:B------:R-:W-:Y:S02]  /*00a0*/  CS2R R30, SRZ ;  /* 0x00000000001e7805 */ /* 0x000fe4000001ff00 */
[----:B------:R-:W-:Y:S02]  /*00b0*/  CS2R R32, SRZ ;  /* 0x0000000000207805 */ /* 0x000fe4000001ff00 */
[----:B------:R-:W-:Y:S02]  /*00c0*/  CS2R R34, SRZ ;  /* 0x0000000000227805 */ /* 0x000fe4000001ff00 */
[----:B------:R-:W-:-:S02]  /*00d0*/  CS2R R36, SRZ ;  /* 0x0000000000247805 */ /* 0x000fc4000001ff00 */
[----:B------:R-:W-:Y:S02]  /*00e0*/  CS2R R38, SRZ ;  /* 0x0000000000267805 */ /* 0x000fe4000001ff00 */
[----:B------:R-:W-:Y:S02]  /*00f0*/  CS2R R40, SRZ ;  /* 0x0000000000287805 */ /* 0x000fe4000001ff00 */
[----:B------:R-:W-:Y:S01]  /*0100*/  CS2R R42, SRZ ;  /* 0x00000000002a7805 */ /* 0x000fe2000001ff00 */
[----:B------:R-:W3:Y:S01]  /*0110*/  S2UR UR6, SR_CgaCtaId ;  /* 0x00000000000679c3 */ /* 0x000ee20000008800 */
[----:B------:R-:W-:Y:S02]  /*0120*/  CS2R R44, SRZ ;  /* 0x00000000002c7805 */ /* 0x000fe4000001ff00 */
[----:B------:R-:W-:Y:S02]  /*0130*/  CS2R R46, SRZ ;  /* 0x00000000002e7805 */ /* 0x000fe4000001ff00 */
[----:B------:R-:W-:-:S02]  /*0140*/  CS2R R48, SRZ ;  /* 0x0000000000307805 */ /* 0x000fc4000001ff00 */
[----:B------:R-:W-:Y:S02]  /*0150*/  CS2R R50, SRZ ;  /* 0x0000000000327805 */ /* 0x000fe4000001ff00 */
[----:B------:R-:W-:Y:S02]  /*0160*/  CS2R R120, SRZ ;  /* 0x0000000000787805 */ /* 0x000fe4000001ff00 */
[----:B------:R-:W-:Y:S02]  /*0170*/  CS2R R122, SRZ ;  /* 0x00000000007a7805 */ /* 0x000fe4000001ff00 */
[----:B------:R-:W-:Y:S01]  /*0180*/  CS2R R124, SRZ ;  /* 0x00000000007c7805 */ /* 0x000fe2000001ff00 */
[----:B-1----:R-:W-:Y:S01]  /*0190*/  VIADD R0, R53, 0x7f ;  /* 0x0000007f35007836 */ /* 0x002fe20000000000 */
[----:B------:R-:W1:Y:S01]  /*01a0*/  LDC R15, c[0x0][0x230] ;  /* 0x00008c00ff0f7b82 */ /* 0x000e620000000800 */
[----:B------:R-:W-:Y:S02]  /*01b0*/  CS2R R126, SRZ ;  /* 0x00000000007e7805 */ /* 0x000fe4000001ff00 */
[----:B------:R-:W-:-:S02]  /*01c0*/  CS2R R128, SRZ ;  /* 0x0000000000807805 */ /* 0x000fc4000001ff00 */
[----:B------:R-:W-:Y:S02]  /*01d0*/  CS2R R130, SRZ ;  /* 0x0000000000827805 */ /* 0x000fe4000001ff00 */
[----:B------:R-:W-:Y:S02]  /*01e0*/  SHF.R.S32.HI R3, RZ, 0x1f, R0 ;  /* 0x0000001fff037819 */ /* 0x000fe40000011400 */
[----:B------:R-:W-:Y:S02]  /*01f0*/  CS2R R64, SRZ ;  /* 0x0000000000407805 */ /* 0x000fe4000001ff00 */
[----:B------:R-:W-:Y:S02]  /*0200*/  CS2R R66, SRZ ;  /* 0x0000000000427805 */ /* 0x000fe4000001ff00 */
[----:B0-----:R-:W-:Y:S01]  /*0210*/  I2FP.F32.U32 R5, UR4 ;  /* 0x0000000400057c45 */ /* 0x001fe20008201000 */
[----:B------:R-:W-:Y:S01]  /*0220*/  ULDC UR4, c[0x0][0x150] ;  /* 0x0000540000047ab9 */ /* 0x000fe20000000800 */
[----:B------:R-:W-:-:S02]  /*0230*/  LEA.HI R3, R3, R0, RZ, 0x7 ;  /* 0x0000000003037211 */ /* 0x000fc400078f38ff */
[----:B------:R-:W-:Y:S02]  /*0240*/  CS2R R68, SRZ ;  /* 0x0000000000447805 */ /* 0x000fe4000001ff00 */
[----:B------:R-:W-:Y:S01]  /*0250*/  CS2R R70, SRZ ;  /* 0x0000000000467805 */ /* 0x000fe2000001ff00 */
[----:B------:R-:W-:Y:S01]  /*0260*/  FMUL R5, R5, UR4 ;  /* 0x0000000405057c20 */ /* 0x000fe20008400000 */
[----:B------:R-:W-:Y:S02]  /*0270*/  SHF.R.S32.HI R3, RZ, 0x7, R3 ;  /* 0x00000007ff037819 */ /* 0x000fe40000011403 */
[----:B------:R-:W-:Y:S01]  /*0280*/  CS2R R72, SRZ ;  /* 0x0000000000487805 */ /* 0x000fe2000001ff00 */
[----:B---3--:R-:W-:Y:S01]  /*0290*/  USHF.L.U32 UR5, UR6, 0x7, URZ ;  /* 0x0000000706057899 */ /* 0x008fe2000800063f */
[----:B------:R-:W-:Y:S01]  /*02a0*/  CS2R R74, SRZ ;  /* 0x00000000004a7805 */ /* 0x000fe2000001ff00 */
[----:B------:R-:W-:Y:S01]  /*02b0*/  ULEA UR8, UR6, UR8, 0x18 ;  /* 0x0000000806087291 */ /* 0x000fe2000f8ec03f */
[----:B------:R-:W-:Y:S01]  /*02c0*/  IMAD.SHL.U32 R4, R3, 0x8, RZ ;  /* 0x0000000803047824 */ /* 0x000fe200078e00ff */
[----:B------:R-:W0:Y:S01]  /*02d0*/  F2I.U32.TRUNC.NTZ R5, R5 ;  /* 0x0000000500057305 */ /* 0x000e22000020f000 */
[----:B------:R-:W-:Y:S01]  /*02e0*/  ULOP3.LUT UR5, UR5, 0x80, URZ, 0xc0, !UPT ;  /* 0x0000008005057892 */ /* 0x000fe2000f8ec03f */
[----:B------:R-:W-:-:S02]  /*02f0*/  CS2R R76, SRZ ;  /* 0x00000000004c7805 */ /* 0x000fc4000001ff00 */
[----:B------:R-:W-:Y:S02]  /*0300*/  CS2R R78, SRZ ;  /* 0x00000000004e7805 */ /* 0x000fe4000001ff00 */
[----:B------:R-:W-:Y:S01]  /*0310*/  IABS R7, R4 ;  /* 0x0000000400077213 */ /* 0x000fe20000000000 */
[----:B-1----:R-:W-:Y:S01]  /*0320*/  VIADD R15, R15, 0x3f ;  /* 0x0000003f0f0f7836 */ /* 0x002fe20000000000 */
[----:B------:R-:W-:Y:S02]  /*0330*/  CS2R R80, SRZ ;  /* 0x0000000000507805 */ /* 0x000fe4000001ff00 */
[----:B------:R-:W-:Y:S01]  /*0340*/  CS2R R82, SRZ ;  /* 0x0000000000527805 */ /* 0x000fe2000001ff00 */
[----:B------:R-:W1:Y:S01]  /*0350*/  I2F.RP R0, R7 ;  /* 0x0000000700007306 */ /* 0x000e620000209400 */
[----:B------:R-:W-:Y:S02]  /*0360*/  CS2R R84, SRZ ;  /* 0x0000000000547805 */ /* 0x000fe4000001ff00 */
[----:B------:R-:W-:-:S02]  /*0370*/  CS2R R86, SRZ ;  /* 0x0000000000567805 */ /* 0x000fc4000001ff00 */
[----:B0-----:R-:W-:-:S03]  /*0380*/  IABS R11, R5 ;  /* 0x00000005000b7213 */ /* 0x001fc60000000000 */
[----:B-1----:R-:W0:Y:S02]  /*0390*/  MUFU.RCP R0, R0 ;  /* 0x0000000000007308 */ /* 0x002e240000001000 */
[----:B0-----:R-:W-:Y:S01]  /*03a0*/  VIADD R2, R0, 0xffffffe ;  /* 0x0ffffffe00027836 */ /* 0x001fe20000000000 */
[----:B------:R-:W-:-:S05]  /*03b0*/  IABS R0, R4 ;  /* 0x0000000400007213 */ /* 0x000fca0000000000 */
[----:B------:R0:W1:Y:S01]  /*03c0*/  F2I.FTZ.U32.TRUNC.NTZ R3, R2 ;  /* 0x0000000200037305 */ /* 0x000062000021f000 */
[----:B------:R-:W-:Y:S02]  /*03d0*/  IMAD.MOV R0, RZ, RZ, -R0 ;  /* 0x000000ffff007224 */ /* 0x000fe400078e0a00 */
[----:B0-----:R-:W-:Y:S02]  /*03e0*/  IMAD.MOV.U32 R2, RZ, RZ, RZ ;  /* 0x000000ffff027224 */ /* 0x001fe400078e00ff */
[----:B-1----:R-:W-:-:S04]  /*03f0*/  IMAD.MOV R6, RZ, RZ, -R3 ;  /* 0x000000ffff067224 */ /* 0x002fc800078e0a03 */
[----:B------:R-:W-:-:S04]  /*0400*/  IMAD R9, R6, R7, RZ ;  /* 0x0000000706097224 */ /* 0x000fc800078e02ff */
[----:B------:R-:W-:-:S06]  /*0410*/  IMAD.HI.U32 R2, R3, R9, R2 ;  /* 0x0000000903027227 */ /* 0x000fcc00078e0002 */
[----:B------:R-:W-:-:S04]  /*0420*/  IMAD.HI.U32 R2, R2, R11, RZ ;  /* 0x0000000b02027227 */ /* 0x000fc800078e00ff */
[----:B------:R-:W-:-:S05]  /*0430*/  IMAD R0, R2, R0, R11 ;  /* 0x0000000002007224 */ /* 0x000fca00078e020b */
[----:B------:R-:W-:-:S13]  /*0440*/  ISETP.GT.U32.AND P1, PT, R7, R0, PT ;  /* 0x000000000700720c */ /* 0x000fda0003f24070 */
[----:B------:R-:W-:Y:S02]  /*0450*/  @!P1 IMAD.IADD R0, R0, 0x1, -R7 ;  /* 0x0000000100009824 */ /* 0x000fe400078e0a07 */
[----:B------:R-:W-:Y:S01]  /*0460*/  @!P1 VIADD R2, R2, 0x1 ;  /* 0x0000000102029836 */ /* 0x000fe20000000000 */
[----:B------:R-:W-:Y:S02]  /*0470*/  ISETP.NE.AND P1, PT, R4, RZ, PT ;  /* 0x000000ff0400720c */ /* 0x000fe40003f25270 */
[----:B------:R-:W-:Y:S02]  /*0480*/  ISETP.GE.U32.AND P0, PT, R0, R7, PT ;  /* 0x000000070000720c */ /* 0x000fe40003f06070 */
[----:B------:R-:W-:-:S04]  /*0490*/  LOP3.LUT R0, R5, R4, RZ, 0x3c, !PT ;  /* 0x0000000405007212 */ /* 0x000fc800078e3cff */
[----:B------:R-:W-:Y:S01]  /*04a0*/  ISETP.GE.AND P2, PT, R0, RZ, PT ;  /* 0x000000ff0000720c */ /* 0x000fe20003f46270 */
[----:B------:R-:W-:-:S05]  /*04b0*/  VIADD R0, R52, 0xff ;  /* 0x000000ff34007836 */ /* 0x000fca0000000000 */
[----:B------:R-:W-:Y:S01]  /*04c0*/  SHF.R.S32.HI R3, RZ, 0x1f, R0 ;  /* 0x0000001fff037819 */ /* 0x000fe20000011400 */
[----:B------:R-:W-:-:S03]  /*04d0*/  @P0 VIADD R2, R2, 0x1 ;  /* 0x0000000102020836 */ /* 0x000fc60000000000 */
[----:B------:R-:W-:-:S03]  /*04e0*/  LEA.HI R3, R3, R0, RZ, 0x8 ;  /* 0x0000000003037211 */ /* 0x000fc600078f40ff */
[----:B------:R-:W-:Y:S01]  /*04f0*/  @!P2 IMAD.MOV R2, RZ, RZ, -R2 ;  /* 0x000000ffff02a224 */ /* 0x000fe200078e0a02 */
[----:B------:R-:W-:-:S05]  /*0500*/  @!P1 LOP3.LUT R2, RZ, R4, RZ, 0x33, !PT ;  /* 0x00000004ff029212 */ /* 0x000fca00078e33ff */
[----:B------:R-:W-:Y:S02]  /*0510*/  IMAD.SHL.U32 R6, R2, 0x8, RZ ;  /* 0x0000000802067824 */ /* 0x000fe400078e00ff */
[----:B------:R-:W-:-:S03]  /*0520*/  IMAD.MOV R2, RZ, RZ, -R2 ;  /* 0x000000ffff027224 */ /* 0x000fc600078e0a02 */
[----:B------:R-:W-:Y:S01]  /*0530*/  LEA.HI.SX32 R3, R3, -R6, 0x18 ;  /* 0x8000000603037211 */ /* 0x000fe200078fc2ff */
[----:B------:R-:W-:-:S03]  /*0540*/  IMAD R4, R4, R2, R5 ;  /* 0x0000000204047224 */ /* 0x000fc600078e0205 */
[----:B------:R-:W-:Y:S02]  /*0550*/  VIMNMX R11, R3, 0x8, PT ;  /* 0x00000008030b7848 */ /* 0x000fe40003fe0100 */
[----:B------:R-:W-:Y:S02]  /*0560*/  IABS R9, R4 ;  /* 0x0000000400097213 */ /* 0x000fe40000000000 */
[----:B------:R-:W-:-:S04]  /*0570*/  IABS R7, R11 ;  /* 0x0000000b00077213 */ /* 0x000fc80000000000 */
[----:B------:R-:W0:Y:S08]  /*0580*/  I2F.RP R0, R7 ;  /* 0x0000000700007306 */ /* 0x000e300000209400 */
[----:B0-----:R-:W0:Y:S02]  /*0590*/  MUFU.RCP R0, R0 ;  /* 0x0000000000007308 */ /* 0x001e240000001000 */
[----:B0-----:R-:W-:-:S06]  /*05a0*/  VIADD R3, R0, 0xffffffe ;  /* 0x0ffffffe00037836 */ /* 0x001fcc0000000000 */
[----:B------:R-:W0:Y:S02]  /*05b0*/  F2I.FTZ.U32.TRUNC.NTZ R3, R3 ;  /* 0x0000000300037305 */ /* 0x000e24000021f000 */
[----:B0-----:R-:W-:-:S04]  /*05c0*/  IMAD.MOV R8, RZ, RZ, -R3 ;  /* 0x000000ffff087224 */ /* 0x001fc800078e0a03 */
[----:B------:R-:W-:Y:S01]  /*05d0*/  IMAD.MOV.U32 R2, RZ, RZ, R8 ;  /* 0x000000ffff027224 */ /* 0x000fe200078e0008 */
[----:B------:R-:W-:-:S03]  /*05e0*/  IABS R8, R11 ;  /* 0x0000000b00087213 */ /* 0x000fc60000000000 */
[----:B------:R-:W-:Y:S02]  /*05f0*/  IMAD R5, R2, R7, RZ ;  /* 0x0000000702057224 */ /* 0x000fe400078e02ff */
[----:B------:R-:W-:Y:S02]  /*0600*/  IMAD.MOV.U32 R2, RZ, RZ, RZ ;  /* 0x000000ffff027224 */ /* 0x000fe400078e00ff */
[----:B------:R-:W-:Y:S02]  /*0610*/  IMAD.MOV R0, RZ, RZ, -R8 ;  /* 0x000000ffff007224 */ /* 0x000fe400078e0a08 */
[----:B------:R-:W-:Y:S01]  /*0620*/  IMAD.HI.U32 R2, R3, R5, R2 ;  /* 0x0000000503027227 */ /* 0x000fe200078e0002 */
[----:B--2---:R-:W-:-:S05]  /*0630*/  LOP3.LUT R3, R152, 0x7f, RZ, 0xc0, !PT ;  /* 0x0000007f98037812 */ /* 0x004fca00078ec0ff */
        /* <DEDUP_REMOVED lines=8> */
[----:B------:R-:W-:-:S07]  /*06c0*/  ISETP.GE.AND P2, PT, R0, RZ, PT ;  /* 0x000000ff0000720c */ /* 0x000fce0003f46270 */
[----:B------:R-:W-:Y:S01]  /*06d0*/  @P0 VIADD R2, R2, 0x1 ;  /* 0x0000000102020836 */ /* 0x000fe20000000000 */
[----:B------:R-:W-:-:S05]  /*06e0*/  ISETP.GE.AND P0, PT, R15, 0x40, PT ;  /* 0x000000400f00780c */ /* 0x000fca0003f06270 */
[----:B------:R-:W-:Y:S01]  /*06f0*/  @!P2 IMAD.MOV R2, RZ, RZ, -R2 ;  /* 0x000000ffff02a224 */ /* 0x000fe200078e0a02 */
[----:B------:R-:W-:-:S05]  /*0700*/  @!P1 LOP3.LUT R2, RZ, R11, RZ, 0x33, !PT ;  /* 0x0000000bff029212 */ /* 0x000fca00078e33ff */
[----:B------:R-:W-:-:S04]  /*0710*/  IMAD.MOV R0, RZ, RZ, -R2 ;  /* 0x000000ffff007224 */ /* 0x000fc800078e0a02 */
[----:B------:R-:W-:-:S04]  /*0720*/  IMAD R0, R11, R0, R4 ;  /* 0x000000000b007224 */ /* 0x000fc800078e0204 */
[----:B------:R-:W-:-:S05]  /*0730*/  IMAD.IADD R0, R6, 0x1, R0 ;  /* 0x0000000106007824 */ /* 0x000fca00078e0200 */
[----:B------:R-:W-:Y:S01]  /*0740*/  R2UR UR4, R0 ;  /* 0x00000000000472ca */ /* 0x000fe200000e0000 */
[----:B------:R-:W-:-:S12]  /*0750*/  IMAD.SHL.U32 R0, R2, 0x80, RZ ;  /* 0x0000008002007824 */ /* 0x000fd800078e00ff */
[----:B------:R-:W-:-:S06]  /*0760*/  ULEA UR4, UR4, UR5, 0x8 ;  /* 0x0000000504047291 */ /* 0x000fcc000f8e403f */
[----:B------:R-:W-:-:S05]  /*0770*/  VIADD R16, R3, UR4 ;  /* 0x0000000403107c36 */ /* 0x000fca0008000000 */
[----:B------:R0:W-:Y:S01]  /*0780*/  STL [R1+0x1d4], R16 ;  /* 0x0001d41001007387 */ /* 0x0001e20000100800 */
[----:B------:R-:W-:Y:S05]  /*0790*/  @!P0 BRA `(.L_x_0) ;  /* 0x000000ac00008947 */ /* 0x000fea0003800000 */
[----:B------:R-:W-:Y:S01]  /*07a0*/  IABS R11, R52 ;  /* 0x00000034000b7213 */ /* 0x000fe20000000000 */
[----:B------:R-:W-:Y:S01]  /*07b0*/  ULDC UR4, c[0x0][0x234] ;  /* 0x00008d0000047ab9 */ /* 0x000fe20000000800 */
[----:B------:R-:W-:Y:S01]  /*07c0*/  IABS R3, R53 ;  /* 0x0000003500037213 */ /* 0x000fe20000000000 */
[----:B------:R-:W-:Y:S01]  /*07d0*/  ULDC.64 UR6, c[0x0][0x210] ;  /* 0x0000840000067ab9 */ /* 0x000fe20000000a00 */
[----:B------:R-:W1:Y:S01]  /*07e0*/  I2F.RP R2, R11 ;  /* 0x0000000b00027306 */ /* 0x000e620000209400 */
[----:B------:R-:W-:Y:S01]  /*07f0*/  ISETP.GE.AND P1, PT, R16, RZ, PT ;  /* 0x000000ff1000720c */ /* 0x000fe20003f26270 */
[----:B------:R-:W-:Y:S01]  /*0800*/  USHF.R.U32.HI UR12, URZ, 0x4, UR8 ;  /* 0x000000043f0c7899 */ /* 0x000fe20008011608 */
[----:B------:R-:W-:Y:S01]  /*0810*/  LOP3.LUT R251, R152, 0x3f, RZ, 0xc0, !PT ;  /* 0x0000003f98fb7812 */ /* 0x000fe200078ec0ff */
[----:B------:R-:W-:Y:S01]  /*0820*/  ULDC UR9, c[0x0][0x23c] ;  /* 0x00008f0000097ab9 */ /* 0x000fe20000000800 */
[----:B------:R-:W-:Y:S01]  /*0830*/  UMOV UR5, URZ ;  /* 0x0000003f00057c82 */ /* 0x000fe20008000000 */
[----:B------:R-:W-:Y:S01]  /*0840*/  USGXT.U32 UR12, UR12, 0xe ;  /* 0x0000000e0c0c789a */ /* 0x000fe20008000000 */
[----:B------:R-:W-:Y:S01]  /*0850*/  CS2R R102, SRZ ;  /* 0x0000000000667805 */ /* 0x000fe2000001ff00 */
[----:B------:R-:W2:Y:S01]  /*0860*/  I2F.RP R8, R3 ;  /* 0x0000000300087306 */ /* 0x000ea20000209400 */
[----:B------:R-:W-:Y:S01]  /*0870*/  IMAD R251, R251, UR9, RZ ;  /* 0x00000009fbfb7c24 */ /* 0x000fe2000f8e02ff */
[----:B------:R-:W-:Y:S01]  /*0880*/  ULDC UR11, c[0x0][0x230] ;  /* 0x00008c00000b7ab9 */ /* 0x000fe20000000800 */
[----:B------:R-:W-:-:S02]  /*0890*/  CS2R R104, SRZ ;  /* 0x0000000000687805 */ /* 0x000fc4000001ff00 */
[----:B------:R-:W-:Y:S02]  /*08a0*/  CS2R R106, SRZ ;  /* 0x00000000006a7805 */ /* 0x000fe4000001ff00 */
[----:B------:R-:W-:Y:S02]  /*08b0*/  CS2R R108, SRZ ;  /* 0x00000000006c7805 */ /* 0x000fe4000001ff00 */
[----:B------:R-:W-:Y:S02]  /*08c0*/  SHF.R.S32.HI R252, RZ, 0x1f, R251 ;  /* 0x0000001ffffc7819 */ /* 0x000fe400000114fb */
[----:B------:R-:W-:Y:S01]  /*08d0*/  CS2R R110, SRZ ;  /* 0x00000000006e7805 */ /* 0x000fe2000001ff00 */
[----:B-1----:R-:W1:Y:S01]  /*08e0*/  MUFU.RCP R2, R2 ;  /* 0x0000000200027308 */ /* 0x002e620000001000 */
[----:B------:R-:W-:Y:S02]  /*08f0*/  CS2R R112, SRZ ;  /* 0x0000000000707805 */ /* 0x000fe4000001ff00 */
[----:B------:R-:W-:-:S02]  /*0900*/  SHF.L.U64.HI R252, R251, 0x1, R252 ;  /* 0x00000001fbfc7819 */ /* 0x000fc400000102fc */
[----:B------:R-:W-:Y:S02]  /*0910*/  CS2R R114, SRZ ;  /* 0x0000000000727805 */ /* 0x000fe4000001ff00 */
[----:B------:R-:W-:Y:S02]  /*0920*/  CS2R R116, SRZ ;  /* 0x0000000000747805 */ /* 0x000fe4000001ff00 */
[----:B------:R-:W-:Y:S02]  /*0930*/  CS2R R118, SRZ ;  /* 0x0000000000767805 */ /* 0x000fe4000001ff00 */
[----:B------:R-:W-:Y:S02]  /*0940*/  CS2R R120, SRZ ;  /* 0x0000000000787805 */ /* 0x000fe4000001ff00 */
[----:B------:R-:W-:Y:S01]  /*0950*/  CS2R R122, SRZ ;  /* 0x00000000007a7805 */ /* 0x000fe2000001ff00 */
[----:B--2---:R-:W2:Y:S01]  /*0960*/  MUFU.RCP R8, R8 ;  /* 0x0000000800087308 */ /* 0x004ea20000001000 */
[----:B------:R-:W-:-:S02]  /*0970*/  CS2R R124, SRZ ;  /* 0x00000000007c7805 */ /* 0x000fc4000001ff00 */
[----:B------:R-:W-:Y:S02]  /*0980*/  CS2R R126, SRZ ;  /* 0x00000000007e7805 */ /* 0x000fe4000001ff00 */
[----:B------:R-:W-:Y:S02]  /*0990*/  CS2R R128, SRZ ;  /* 0x0000000000807805 */ /* 0x000fe4000001ff00 */
[----:B------:R-:W-:Y:S02]  /*09a0*/  CS2R R130, SRZ ;  /* 0x0000000000827805 */ /* 0x000fe4000001ff00 */
[----:B------:R-:W-:Y:S02]  /*09b0*/  CS2R R132, SRZ ;  /* 0x0000000000847805 */ /* 0x000fe4000001ff00 */
[----:B------:R-:W-:Y:S02]  /*09c0*/  CS2R R134, SRZ ;  /* 0x0000000000867805 */ /* 0x000fe4000001ff00 */
[----:B------:R-:W-:-:S02]  /*09d0*/  CS2R R136, SRZ ;  /* 0x0000000000887805 */ /* 0x000fc4000001ff00 */
[----:B------:R-:W-:Y:S01]  /*09e0*/  CS2R R138, SRZ ;  /* 0x00000000008a7805 */ /* 0x000fe2000001ff00 */
[----:B-1----:R-:W-:Y:S01]  /*09f0*/  VIADD R4, R2, 0xffffffe ;  /* 0x0ffffffe02047836 */ /* 0x002fe20000000000 */
[----:B------:R-:W-:Y:S02]  /*0a00*/  IABS R2, R16 ;  /* 0x0000001000027213 */ /* 0x000fe40000000000 */
[----:B------:R-:W-:Y:S02]  /*0a10*/  CS2R R140, SRZ ;  /* 0x00000000008c7805 */ /* 0x000fe4000001ff00 */
[----:B------:R-:W-:Y:S01]  /*0a20*/  CS2R R142, SRZ ;  /* 0x00000000008e7805 */ /* 0x000fe2000001ff00 */
[----:B------:R1:W3:Y:S01]  /*0a30*/  F2I.FTZ.U32.TRUNC.NTZ R5, R4 ;  /* 0x0000000400057305 */ /* 0x0002e2000021f000 */
[----:B------:R-:W-:Y:S02]  /*0a40*/  CS2R R144, SRZ ;  /* 0x0000000000907805 */ /* 0x000fe4000001ff00 */
[----:B------:R-:W-:-:S02]  /*0a50*/  CS2R R146, SRZ ;  /* 0x0000000000927805 */ /* 0x000fc4000001ff00 */
[----:B------:R-:W-:Y:S01]  /*0a60*/  CS2R R148, SRZ ;  /* 0x0000000000947805 */ /* 0x000fe2000001ff00 */
[----:B--2---:R-:W-:Y:S01]  /*0a70*/  VIADD R6, R8, 0xffffffe ;  /* 0x0ffffffe08067836 */ /* 0x004fe20000000000 */
[----:B------:R-:W-:Y:S01]  /*0a80*/  CS2R R150, SRZ ;  /* 0x0000000000967805 */ /* 0x000fe2000001ff00 */
[----:B------:R-:W-:Y:S01]  /*0a90*/  IMAD.SHL.U32 R251, R251, 0x2, RZ ;  /* 0x00000002fbfb7824 */ /* 0x000fe200078e00ff */
[----:B------:R-:W-:Y:S01]  /*0aa0*/  UMOV UR15, 0x40000040 ;  /* 0x40000040000f7882 */ /* 0x000fe20000000000 */
[----:B------:R-:W2:Y:S01]  /*0ab0*/  F2I.FTZ.U32.TRUNC.NTZ R7, R6 ;  /* 0x0000000600077305 */ /* 0x000ea2000021f000 */
[----:B-1----:R-:W-:Y:S02]  /*0ac0*/  IMAD.MOV.U32 R4, RZ, RZ, RZ ;  /* 0x000000ffff047224 */ /* 0x002fe400078e00ff */
[----:B------:R-:W-:Y:S02]  /*0ad0*/  IMAD.U32 R250, RZ, RZ, UR11 ;  /* 0x0000000bfffa7e24 */ /* 0x000fe4000f8e00ff */
[----:B---3--:R-:W-:-:S04]  /*0ae0*/  IMAD.MOV R10, RZ, RZ, -R5 ;  /* 0x000000ffff0a7224 */ /* 0x008fc800078e0a05 */
[----:B------:R-:W-:-:S04]  /*0af0*/  IMAD R9, R10, R11, RZ ;  /* 0x0000000b0a097224 */ /* 0x000fc800078e02ff */
[----:B------:R-:W-:Y:S01]  /*0b00*/  IMAD.HI.U32 R5, R5, R9, R4 ;  /* 0x0000000905057227 */ /* 0x000fe200078e0004 */
[----:B------:R-:W-:-:S03]  /*0b10*/  SHF.R.U32.HI R9, RZ, 0x6, R152 ;  /* 0x00000006ff097819 */ /* 0x000fc60000011698 */
[----:B--2---:R-:W-:Y:S01]  /*0b20*/  IMAD.MOV R6, RZ, RZ, -R7 ;  /* 0x000000ffff067224 */ /* 0x004fe200078e0a07 */
[----:B------:R-:W-:Y:S01]  /*0b30*/  SGXT.U32 R9, R9, 0x1 ;  /* 0x000000010909781a */ /* 0x000fe20000000000 */
[----:B------:R-:W-:-:S03]  /*0b40*/  IMAD.HI.U32 R5, R5, R2, RZ ;  /* 0x0000000205057227 */ /* 0x000fc600078e00ff */
[----:B------:R-:W-:Y:S01]  /*0b50*/  LOP3.LUT R4, R0, R9, RZ, 0xfc, !PT ;  /* 0x0000000900047212 */ /* 0x000fe200078efcff */
[----:B------:R-:W-:-:S03]  /*0b60*/  IMAD.MOV R5, RZ, RZ, -R5 ;  /* 0x000000ffff057224 */ /* 0x000fc600078e0a05 */
[C---:B------:R-:W-:Y:S01]  /*0b70*/  LOP3.LUT R9, R4.reuse, 0x7c, RZ, 0xfc, !PT ;  /* 0x0000007c04097812 */ /* 0x040fe200078efcff */
[C---:B------:R-:W-:Y:S01]  /*0b80*/  IMAD R2, R11.reuse, R5, R2 ;  /* 0x000000050b027224 */ /* 0x040fe200078e0202 */
[----:B------:R-:W-:Y:S01]  /*0b90*/  LOP3.LUT R12, R4, 0x7a, RZ, 0xfc, !PT ;  /* 0x0000007a040c7812 */ /* 0x000fe200078efcff */
[----:B------:R-:W-:Y:S01]  /*0ba0*/  IMAD R5, R6, R3, RZ ;  /* 0x0000000306057224 */ /* 0x000fe200078e02ff */
[----:B------:R-:W-:Y:S01]  /*0bb0*/  IABS R8, R9 ;  /* 0x0000000900087213 */ /* 0x000fe20000000000 */
[----:B------:R-:W-:Y:S01]  /*0bc0*/  IMAD.MOV.U32 R6, RZ, RZ, RZ ;  /* 0x000000ffff067224 */ /* 0x000fe200078e00ff */
[----:B------:R-:W-:Y:S02]  /*0bd0*/  IABS R10, R12 ;  /* 0x0000000c000a7213 */ /* 0x000fe40000000000 */
[----:B------:R-:W-:Y:S01]  /*0be0*/  ISETP.GT.U32.AND P0, PT, R11, R2, PT ;  /* 0x000000020b00720c */ /* 0x000fe20003f04070 */
[----:B------:R-:W-:Y:S01]  /*0bf0*/  IMAD.HI.U32 R5, R7, R5, R6 ;  /* 0x0000000507057227 */ /* 0x000fe200078e0006 */
[----:B------:R-:W-:-:S02]  /*0c00*/  LOP3.LUT R13, R4, 0x78, RZ, 0xfc, !PT ;  /* 0x00000078040d7812 */ /* 0x000fc400078efcff */
[----:B------:R-:W-:Y:S02]  /*0c10*/  ISETP.GE.AND P5, PT, R9, RZ, PT ;  /* 0x000000ff0900720c */ /* 0x000fe40003fa6270 */
[----:B------:R-:W-:Y:S01]  /*0c20*/  ISETP.GE.AND P3, PT, R12, RZ, PT ;  /* 0x000000ff0c00720c */ /* 0x000fe20003f66270 */
[----:B------:R-:W-:Y:S01]  /*0c30*/  IMAD.HI.U32 R6, R5, R8, RZ ;  /* 0x0000000805067227 */ /* 0x000fe200078e00ff */
[----:B------:R-:W-:Y:S02]  /*0c40*/  IABS R12, R13 ;  /* 0x0000000d000c7213 */ /* 0x000fe40000000000 */
[----:B------:R-:W-:Y:S01]  /*0c50*/  ISETP.GE.AND P2, PT, R13, RZ, PT ;  /* 0x000000ff0d00720c */ /* 0x000fe20003f46270 */
[----:B------:R-:W-:Y:S01]  /*0c60*/  IMAD.HI.U32 R7, R5, R10, RZ ;  /* 0x0000000a05077227 */ /* 0x000fe200078e00ff */
[C---:B------:R-:W-:Y:S02]  /*0c70*/  LOP3.LUT R13, R4.reuse, 0x76, RZ, 0xfc, !PT ;  /* 0x00000076040d7812 */ /* 0x040fe400078efcff */
[C---:B------:R-:W-:Y:S01]  /*0c80*/  LOP3.LUT R17, R4.reuse, 0x74, RZ, 0xfc, !PT ;  /* 0x0000007404117812 */ /* 0x040fe200078efcff */
[----:B------:R-:W-:Y:S01]  /*0c90*/  IMAD.MOV R6, RZ, RZ, -R6 ;  /* 0x000000ffff067224 */ /* 0x000fe200078e0a06 */
[----:B------:R-:W-:Y:S01]  /*0ca0*/  IABS R14, R13 ;  /* 0x0000000d000e7213 */ /* 0x000fe20000000000 */
[----:B------:R-:W-:Y:S01]  /*0cb0*/  IMAD.MOV R9, RZ, RZ, -R7 ;  /* 0x000000ffff097224 */ /* 0x000fe200078e0a07 */
[----:B0-----:R-:W-:Y:S01]  /*0cc0*/  IABS R16, R17 ;  /* 0x0000001100107213 */ /* 0x001fe20000000000 */
[C---:B------:R-:W-:Y:S01]  /*0cd0*/  IMAD R7, R3.reuse, R6, R8 ;  /* 0x0000000603077224 */ /* 0x040fe200078e0208 */
[C---:B------:R-:W-:Y:S01]  /*0ce0*/  LOP3.LUT R19, R4.reuse, 0x72, RZ, 0xfc, !PT ;  /* 0x0000007204137812 */ /* 0x040fe200078efcff */
[C---:B------:R-:W-:Y:S01]  /*0cf0*/  IMAD R6, R3.reuse, R9, R10 ;  /* 0x0000000903067224 */ /* 0x040fe200078e020a */
[----:B------:R-:W-:Y:S01]  /*0d00*/  LOP3.LUT R22, R4, 0x6c, RZ, 0xfc, !PT ;  /* 0x0000006c04167812 */ /* 0x000fe200078efcff */
[----:B------:R-:W-:Y:S01]  /*0d10*/  @!P0 IMAD.IADD R2, R2, 0x1, -R11 ;  /* 0x0000000102028824 */ /* 0x000fe200078e0a0b */
[----:B------:R-:W-:Y:S01]  /*0d20*/  ISETP.GT.U32.AND P0, PT, R3, R7, PT ;  /* 0x000000070300720c */ /* 0x000fe20003f04070 */
[----:B------:R-:W-:Y:S01]  /*0d30*/  IMAD.HI.U32 R8, R5, R12, RZ ;  /* 0x0000000c05087227 */ /* 0x000fe200078e00ff */
[----:B------:R-:W-:-:S02]  /*0d40*/  ISETP.GT.U32.AND P6, PT, R3, R6, PT ;  /* 0x000000060300720c */ /* 0x000fc40003fc4070 */
[----:B------:R-:W-:Y:S01]  /*0d50*/  ISETP.GT.U32.AND P4, PT, R11, R2, PT ;  /* 0x000000020b00720c */ /* 0x000fe20003f84070 */
[----:B------:R-:W-:Y:S01]  /*0d60*/  IMAD.HI.U32 R9, R5, R14, RZ ;  /* 0x0000000e05097227 */ /* 0x000fe200078e00ff */
[C---:B------:R-:W-:Y:S02]  /*0d70*/  LOP3.LUT R21, R4.reuse, 0x70, RZ, 0xfc, !PT ;  /* 0x0000007004157812 */ /* 0x040fe400078efcff */
[C---:B------:R-:W-:Y:S01]  /*0d80*/  LOP3.LUT R23, R4.reuse, 0x6a, RZ, 0xfc, !PT ;  /* 0x0000006a04177812 */ /* 0x040fe200078efcff */
[----:B------:R-:W-:Y:S01]  /*0d90*/  IMAD.MOV R8, RZ, RZ, -R8 ;  /* 0x000000ffff087224 */ /* 0x000fe200078e0a08 */
[----:B------:R-:W-:Y:S01]  /*0da0*/  IABS R18, R22 ;  /* 0x0000001600127213 */ /* 0x000fe20000000000 */
[----:B------:R-:W-:Y:S01]  /*0db0*/  IMAD.MOV R9, RZ, RZ, -R9 ;  /* 0x000000ffff097224 */ /* 0x000fe200078e0a09 */
[----:B------:R-:W-:Y:S01]  /*0dc0*/  IABS R20, R23 ;  /* 0x0000001700147213 */ /* 0x000fe20000000000 */
[C---:B------:R-:W-:Y:S01]  /*0dd0*/  IMAD R8, R3.reuse, R8, R12 ;  /* 0x0000000803087224 */ /* 0x040fe200078e020c */
[----:B------:R-:W-:Y:S01]  /*0de0*/  IABS R12, R19 ;  /* 0x00000013000c7213 */ /* 0x000fe20000000000 */
[----:B------:R-:W-:Y:S01]  /*0df0*/  IMAD R9, R3, R9, R14 ;  /* 0x0000000903097224 */ /* 0x000fe200078e020e */
[----:B------:R-:W-:Y:S01]  /*0e00*/  LOP3.LUT R24, R4, 0x66, RZ, 0xfc, !PT ;  /* 0x0000006604187812 */ /* 0x000fe200078efcff */
[--C-:B------:R-:W-:Y:S01]  /*0e10*/  @!P0 IMAD.IADD R7, R7, 0x1, -R3.reuse ;  /* 0x0000000107078824 */ /* 0x100fe200078e0a03 */
[C---:B------:R-:W-:Y:S01]  /*0e20*/  ISETP.GT.U32.AND P0, PT, R3.reuse, R8, PT ;  /* 0x000000080300720c */ /* 0x040fe20003f04070 */
[----:B------:R-:W-:Y:S01]  /*0e30*/  @!P6 IMAD.IADD R6, R6, 0x1, -R3 ;  /* 0x000000010606e824 */ /* 0x000fe200078e0a03 */
[----:B------:R-:W-:Y:S01]  /*0e40*/  ISETP.GT.U32.AND P6, PT, R3, R9, PT ;  /* 0x000000090300720c */ /* 0x000fe20003fc4070 */
[----:B------:R-:W-:Y:S01]  /*0e50*/  IMAD.HI.U32 R10, R5, R16, RZ ;  /* 0x00000010050a7227 */ /* 0x000fe200078e00ff */
[----:B------:R-:W-:-:S02]  /*0e60*/  LOP3.LUT R25, R4, 0x60, RZ, 0xfc, !PT ;  /* 0x0000006004197812 */ /* 0x000fc400078efcff */
[----:B------:R-:W-:Y:S01]  /*0e70*/  LOP3.LUT R27, R4, 0x58, RZ, 0xfc, !PT ;  /* 0x00000058041b7812 */ /* 0x000fe200078efcff */
[----:B------:R-:W-:Y:S01]  /*0e80*/  @!P4 IMAD.IADD R2, R2, 0x1, -R11 ;  /* 0x000000010202c824 */ /* 0x000fe200078e0a0b */
[----:B------:R-:W-:Y:S01]  /*0e90*/  ISETP.NE.AND P4, PT, R52, RZ, PT ;  /* 0x000000ff3400720c */ /* 0x000fe20003f85270 */
[----:B------:R-:W-:Y:S01]  /*0ea0*/  IMAD.MOV R10, RZ, RZ, -R10 ;  /* 0x000000ffff0a7224 */ /* 0x000fe200078e0a0a */
[----:B------:R-:W-:Y:S01]  /*0eb0*/  IABS R28, R27 ;  /* 0x0000001b001c7213 */ /* 0x000fe20000000000 */
[----:B------:R-:W-:Y:S01]  /*0ec0*/  IMAD.HI.U32 R11, R5, R12, RZ ;  /* 0x0000000c050b7227 */ /* 0x000fe200078e00ff */
[C---:B------:R-:W-:Y:S02]  /*0ed0*/  LOP3.LUT R31, R4.reuse, 0x54, RZ, 0xfc, !PT ;  /* 0x00000054041f7812 */ /* 0x040fe400078efcff */
[----:B------:R-:W-:Y:S01]  /*0ee0*/  LOP3.LUT R33, R4, 0x52, RZ, 0xfc, !PT ;  /* 0x0000005204217812 */ /* 0x000fe200078efcff */
[--C-:B------:R-:W-:Y:S01]  /*0ef0*/  @!P0 IMAD.IADD R8, R8, 0x1, -R3.reuse ;  /* 0x0000000108088824 */ /* 0x100fe200078e0a03 */
[----:B------:R-:W-:Y:S01]  /*0f00*/  ISETP.GT.U32.AND P0, PT, R3, R6, PT ;  /* 0x000000060300720c */ /* 0x000fe20003f04070 */
[----:B------:R-:W-:Y:S01]  /*0f10*/  @!P6 IMAD.IADD R9, R9, 0x1, -R3 ;  /* 0x000000010909e824 */ /* 0x000fe200078e0a03 */
[----:B------:R-:W-:Y:S01]  /*0f20*/  IABS R30, R31 ;  /* 0x0000001f001e7213 */ /* 0x000fe20000000000 */
[----:B------:R-:W-:Y:S01]  /*0f30*/  @!P1 IMAD.MOV R2, RZ, RZ, -R2 ;  /* 0x000000ffff029224 */ /* 0x000fe200078e0a02 */
[C---:B------:R-:W-:Y:S01]  /*0f40*/  ISETP.GT.U32.AND P1, PT, R3.reuse, R7, PT ;  /* 0x000000070300720c */ /* 0x040fe20003f24070 */
[C---:B------:R-:W-:Y:S01]  /*0f50*/  IMAD R10, R3.reuse, R10, R16 ;  /* 0x0000000a030a7224 */ /* 0x040fe200078e0210 */
[----:B------:R-:W-:Y:S01]  /*0f60*/  ISETP.GT.U32.AND P6, PT, R3, R9, PT ;  /* 0x000000090300720c */ /* 0x000fe20003fc4070 */
[----:B------:R-:W-:Y:S01]  /*0f70*/  IMAD.MOV R11, RZ, RZ, -R11 ;  /* 0x000000ffff0b7224 */ /* 0x000fe200078e0a0b */
[----:B------:R-:W-:Y:S01]  /*0f80*/  @!P4 LOP3.LUT R2, RZ, R52, RZ, 0x33, !PT ;  /* 0x00000034ff02c212 */ /* 0x000fe200078e33ff */
[----:B------:R-:W-:Y:S01]  /*0f90*/  IMAD.HI.U32 R14, R5, R20, RZ ;  /* 0x00000014050e7227 */ /* 0x000fe200078e00ff */
[----:B------:R-:W-:-:S02]  /*0fa0*/  ISETP.GE.AND P4, PT, R13, RZ, PT ;  /* 0x000000ff0d00720c */ /* 0x000fc40003f86270 */
[----:B------:R-:W-:Y:S01]  /*0fb0*/  IABS R16, R21 ;  /* 0x0000001500107213 */ /* 0x000fe20000000000 */
[--C-:B------:R-:W-:Y:S01]  /*0fc0*/  @!P0 IMAD.IADD R6, R6, 0x1, -R3.reuse ;  /* 0x0000000106068824 */ /* 0x100fe200078e0a03 */
[C---:B------:R-:W-:Y:S01]  /*0fd0*/  ISETP.GT.U32.AND P0, PT, R3.reuse, R10, PT ;  /* 0x0000000a0300720c */ /* 0x040fe20003f04070 */
[----:B------:R-:W-:Y:S01]  /*0fe0*/  IMAD R11, R3, R11, R12 ;  /* 0x0000000b030b7224 */ /* 0x000fe200078e020c */
[----:B------:R-:W-:Y:S01]  /*0ff0*/  IABS R32, R33 ;  /* 0x0000002100207213 */ /* 0x000fe20000000000 */
[--C-:B------:R-:W-:Y:S01]  /*1000*/  @!P1 IMAD.IADD R7, R7, 0x1, -R3.reuse ;  /* 0x0000000107079824 */ /* 0x100fe200078e0a03 */
[----:B------:R-:W-:Y:S01]  /*1010*/  ISETP.GT.U32.AND P1, PT, R3, R8, PT ;  /* 0x000000080300720c */ /* 0x000fe20003f24070 */
[----:B------:R-:W-:Y:S01]  /*1020*/  @!P6 IMAD.IADD R9, R9, 0x1, -R3 ;  /* 0x000000010909e824 */ /* 0x000fe200078e0a03 */
[----:B------:R-:W-:Y:S01]  /*1030*/  ISETP.GT.U32.AND P6, PT, R3, R11, PT ;  /* 0x0000000b0300720c */ /* 0x000fe20003fc4070 */
[----:B------:R-:W-:Y:S01]  /*1040*/  IMAD.HI.U32 R13, R5, R18, RZ ;  /* 0x00000012050d7227 */ /* 0x000fe200078e00ff */
[----:B------:R-:W-:-:S02]  /*1050*/  LOP3.LUT R35, R4, 0x50, RZ, 0xfc, !PT ;  /* 0x0000005004237812 */ /* 0x000fc400078efcff */
[----:B------:R-:W-:Y:S01]  /*1060*/  LOP3.LUT R37, R4, 0x4c, RZ, 0xfc, !PT ;  /* 0x0000004c04257812 */ /* 0x000fe200078efcff */
[----:B------:R-:W-:Y:S01]  /*1070*/  IMAD.HI.U32 R12, R5, R16, RZ ;  /* 0x00000010050c7227 */ /* 0x000fe200078e00ff */
[----:B------:R-:W-:Y:S02]  /*1080*/  IABS R34, R35 ;  /* 0x0000002300227213 */ /* 0x000fe40000000000 */
[----:B------:R-:W-:Y:S01]  /*1090*/  IABS R36, R37 ;  /* 0x0000002500247213 */ /* 0x000fe20000000000 */
[----:B------:R-:W-:Y:S01]  /*10a0*/  @!P0 IMAD.IADD R10, R10, 0x1, -R3 ;  /* 0x000000010a0a8824 */ /* 0x000fe200078e0a03 */
[----:B------:R-:W-:Y:S01]  /*10b0*/  ISETP.GE.AND P0, PT, R19, RZ, PT ;  /* 0x000000ff1300720c */ /* 0x000fe20003f06270 */
[----:B------:R-:W-:Y:S01]  /*10c0*/  IMAD.MOV R13, RZ, RZ, -R13 ;  /* 0x000000ffff0d7224 */ /* 0x000fe200078e0a0d */
[----:B------:R-:W-:Y:S01]  /*10d0*/  LOP3.LUT R19, R4, 0x68, RZ, 0xfc, !PT ;  /* 0x0000006804137812 */ /* 0x000fe200078efcff */
[--C-:B------:R-:W-:Y:S01]  /*10e0*/  @!P6 IMAD.IADD R11, R11, 0x1, -R3.reuse ;  /* 0x000000010b0be824 */ /* 0x100fe200078e0a03 */
[----:B------:R-:W-:Y:S01]  /*10f0*/  ISETP.GT.U32.AND P6, PT, R3, R10, PT ;  /* 0x0000000a0300720c */ /* 0x000fe20003fc4070 */
[----:B------:R-:W-:Y:S01]  /*1100*/  @!P1 IMAD.IADD R8, R8, 0x1, -R3 ;  /* 0x0000000108089824 */ /* 0x000fe200078e0a03 */
[----:B------:R-:W-:Y:S01]  /*1110*/  ISETP.GE.AND P1, PT, R17, RZ, PT ;  /* 0x000000ff1100720c */ /* 0x000fe20003f26270 */
[----:B------:R-:W-:Y:S01]  /*1120*/  IMAD.MOV R12, RZ, RZ, -R12 ;  /* 0x000000ffff0c7224 */ /* 0x000fe200078e0a0c */
[C---:B------:R-:W-:Y:S01]  /*1130*/  LOP3.LUT R38, R4.reuse, 0x4a, RZ, 0xfc, !PT ;  /* 0x0000004a04267812 */ /* 0x040fe200078efcff */
[----:B------:R-:W-:Y:S01]  /*1140*/  IMAD.MOV R14, RZ, RZ, -R14 ;  /* 0x000000ffff0e7224 */ /* 0x000fe200078e0a0e */
[C---:B------:R-:W-:Y:S01]  /*1150*/  LOP3.LUT R39, R4.reuse, 0x46, RZ, 0xfc, !PT ;  /* 0x0000004604277812 */ /* 0x040fe200078efcff */
[C---:B------:R-:W-:Y:S01]  /*1160*/  IMAD R13, R3.reuse, R13, R18 ;  /* 0x0000000d030d7224 */ /* 0x040fe200078e0212 */
[----:B------:R-:W-:Y:S01]  /*1170*/  IABS R18, R19 ;  /* 0x0000001300127213 */ /* 0x000fe20000000000 */
[C---:B------:R-:W-:Y:S01]  /*1180*/  IMAD R12, R3.reuse, R12, R16 ;  /* 0x0000000c030c7224 */ /* 0x040fe200078e0210 */
[----:B------:R-:W-:Y:S01]  /*1190*/  LOP3.LUT R40, R4, 0x44, RZ, 0xfc, !PT ;  /* 0x0000004404287812 */ /* 0x000fe200078efcff */
[C---:B------:R-:W-:Y:S01]  /*11a0*/  IMAD R14, R3.reuse, R14, R20 ;  /* 0x0000000e030e7224 */ /* 0x040fe200078e0214 */
[----:B------:R-:W-:Y:S01]  /*11b0*/  IABS R20, R24 ;  /* 0x0000001800147213 */ /* 0x000fe20000000000 */
[----:B------:R-:W-:Y:S01]  /*11c0*/  @!P2 IMAD.MOV R8, RZ, RZ, -R8 ;  /* 0x000000ffff08a224 */ /* 0x000fe200078e0a08 */
[C---:B------:R-:W-:Y:S01]  /*11d0*/  ISETP.GT.U32.AND P2, PT, R3.reuse, R13, PT ;  /* 0x0000000d0300720c */ /* 0x040fe20003f44070 */
[----:B------:R-:W-:Y:S01]  /*11e0*/  @!P5 IMAD.MOV R7, RZ, RZ, -R7 ;  /* 0x000000ffff07d224 */ /* 0x000fe200078e0a07 */
[C---:B------:R-:W-:Y:S01]  /*11f0*/  ISETP.GT.U32.AND P5, PT, R3.reuse, R11, PT ;  /* 0x0000000b0300720c */ /* 0x040fe20003fa4070 */
[----:B------:R-:W-:Y:S01]  /*1200*/  @!P3 IMAD.MOV R6, RZ, RZ, -R6 ;  /* 0x000000ffff06b224 */ /* 0x000fe200078e0a06 */
[C---:B------:R-:W-:Y:S01]  /*1210*/  ISETP.GT.U32.AND P3, PT, R3.reuse, R12, PT ;  /* 0x0000000c0300720c */ /* 0x040fe20003f64070 */
[----:B------:R-:W-:Y:S01]  /*1220*/  @!P6 IMAD.IADD R10, R10, 0x1, -R3 ;  /* 0x000000010a0ae824 */ /* 0x000fe200078e0a03 */
[----:B------:R-:W-:Y:S01]  /*1230*/  ISETP.GT.U32.AND P6, PT, R3, R14, PT ;  /* 0x0000000e0300720c */ /* 0x000fe20003fc4070 */
[----:B------:R-:W-:Y:S01]  /*1240*/  IMAD.HI.U32 R16, R5, R18, RZ ;  /* 0x0000001205107227 */ /* 0x000fe200078e00ff */
[----:B------:R-:W-:-:S02]  /*1250*/  LOP3.LUT R43, R4, 0x38, RZ, 0xfc, !PT ;  /* 0x00000038042b7812 */ /* 0x000fc400078efcff */
[C---:B------:R-:W-:Y:S01]  /*1260*/  LOP3.LUT R41, R4.reuse, 0x3a, RZ, 0xfc, !PT ;  /* 0x0000003a04297812 */ /* 0x040fe200078efcff */
[----:B------:R-:W-:Y:S01]  /*1270*/  IMAD.MOV R16, RZ, RZ, -R16 ;  /* 0x000000ffff107224 */ /* 0x000fe200078e0a10 */
[----:B------:R-:W-:Y:S01]  /*1280*/  LOP3.LUT R45, R4, 0x36, RZ, 0xfc, !PT ;  /* 0x00000036042d7812 */ /* 0x000fe200078efcff */
[--C-:B------:R-:W-:Y:S01]  /*1290*/  @!P2 IMAD.IADD R13, R13, 0x1, -R3.reuse ;  /* 0x000000010d0da824 */ /* 0x100fe200078e0a03 */
[----:B------:R-:W-:Y:S01]  /*12a0*/  IABS R42, R41 ;  /* 0x00000029002a7213 */ /* 0x000fe20000000000 */
[--C-:B------:R-:W-:Y:S01]  /*12b0*/  @!P5 IMAD.IADD R11, R11, 0x1, -R3.reuse ;  /* 0x000000010b0bd824 */ /* 0x100fe200078e0a03 */
[----:B------:R-:W-:Y:S01]  /*12c0*/  ISETP.GE.AND P5, PT, R22, RZ, PT ;  /* 0x000000ff1600720c */ /* 0x000fe20003fa6270 */
[--C-:B------:R-:W-:Y:S01]  /*12d0*/  @!P3 IMAD.IADD R12, R12, 0x1, -R3.reuse ;  /* 0x000000010c0cb824 */ /* 0x100fe200078e0a03 */
[----:B------:R-:W-:Y:S01]  /*12e0*/  ISETP.GE.AND P3, PT, R23, RZ, PT ;  /* 0x000000ff1700720c */ /* 0x000fe20003f66270 */
[C---:B------:R-:W-:Y:S01]  /*12f0*/  IMAD R16, R3.reuse, R16, R18 ;  /* 0x0000001003107224 */ /* 0x040fe200078e0212 */
[----:B------:R-:W-:Y:S01]  /*1300*/  LOP3.LUT R23, R4, 0x62, RZ, 0xfc, !PT ;  /* 0x0000006204177812 */ /* 0x000fe200078efcff */
[----:B------:R-:W-:Y:S01]  /*1310*/  @!P6 IMAD.IADD R14, R14, 0x1, -R3 ;  /* 0x000000010e0ee824 */ /* 0x000fe200078e0a03 */
[----:B------:R-:W-:Y:S01]  /*1320*/  ISETP.GT.U32.AND P6, PT, R3, R13, PT ;  /* 0x0000000d0300720c */ /* 0x000fe20003fc4070 */
[----:B------:R-:W-:Y:S01]  /*1330*/  IMAD.HI.U32 R17, R5, R20, RZ ;  /* 0x0000001405117227 */ /* 0x000fe200078e00ff */
[----:B------:R-:W-:-:S02]  /*1340*/  ISETP.GT.U32.AND P2, PT, R3, R12, PT ;  /* 0x0000000c0300720c */ /* 0x000fc40003f44070 */
[----:B------:R-:W-:Y:S01]  /*1350*/  IABS R22, R23 ;  /* 0x0000001700167213 */ /* 0x000fe20000000000 */
[----:B------:R-:W-:Y:S01]  /*1360*/  @!P0 IMAD.MOV R11, RZ, RZ, -R11 ;  /* 0x000000ffff0b8224 */ /* 0x000fe200078e0a0b */
[----:B------:R-:W-:Y:S01]  /*1370*/  ISETP.GT.U32.AND P0, PT, R3, R16, PT ;  /* 0x000000100300720c */ /* 0x000fe20003f04070 */
[----:B------:R-:W-:Y:S01]  /*1380*/  IMAD.MOV R17, RZ, RZ, -R17 ;  /* 0x000000ffff117224 */ /* 0x000fe200078e0a11 */
[C---:B------:R-:W-:Y:S01]  /*1390*/  LOP3.LUT R47, R4.reuse, 0x34, RZ, 0xfc, !PT ;  /* 0x00000034042f7812 */ /* 0x040fe200078efcff */
[----:B------:R-:W-:Y:S01]  /*13a0*/  @!P4 IMAD.MOV R9, RZ, RZ, -R9 ;  /* 0x000000ffff09c224 */ /* 0x000fe200078e0a09 */
[----:B------:R-:W-:Y:S01]  /*13b0*/  ISETP.GE.AND P4, PT, R21, RZ, PT ;  /* 0x000000ff1500720c */ /* 0x000fe20003f86270 */
[----:B------:R-:W-:Y:S01]  /*13c0*/  IMAD R17, R3, R17, R20 ;  /* 0x0000001103117224 */ /* 0x000fe200078e0214 */
[C---:B------:R-:W-:Y:S01]  /*13d0*/  LOP3.LUT R21, R4.reuse, 0x64, RZ, 0xfc, !PT ;  /* 0x0000006404157812 */ /* 0x040fe200078efcff */
[--C-:B------:R-:W-:Y:S01]  /*13e0*/  @!P6 IMAD.IADD R13, R13, 0x1, -R3.reuse ;  /* 0x000000010d0de824 */ /* 0x100fe200078e0a03 */
[----:B------:R-:W-:Y:S01]  /*13f0*/  LOP3.LUT R48, R4, 0x32, RZ, 0xfc, !PT ;  /* 0x0000003204307812 */ /* 0x000fe200078efcff */
[----:B------:R-:W-:Y:S01]  /*1400*/  @!P1 IMAD.MOV R10, RZ, RZ, -R10 ;  /* 0x000000ffff0a9224 */ /* 0x000fe200078e0a0a */
[C---:B------:R-:W-:Y:S01]  /*1410*/  ISETP.GT.U32.AND P6, PT, R3.reuse, R17, PT ;  /* 0x000000110300720c */ /* 0x040fe20003fc4070 */
[--C-:B------:R-:W-:Y:S01]  /*1420*/  @!P2 IMAD.IADD R12, R12, 0x1, -R3.reuse ;  /* 0x000000010c0ca824 */ /* 0x100fe200078e0a03 */
[----:B------:R-:W-:Y:S01]  /*1430*/  ISETP.GT.U32.AND P1, PT, R3, R14, PT ;  /* 0x0000000e0300720c */ /* 0x000fe20003f24070 */
[----:B------:R-:W-:Y:S01]  /*1440*/  @!P0 IMAD.IADD R16, R16, 0x1, -R3 ;  /* 0x0000000110108824 */ /* 0x000fe200078e0a03 */
[----:B------:R-:W-:Y:S01]  /*1450*/  ISETP.GE.AND P2, PT, R19, RZ, PT ;  /* 0x000000ff1300720c */ /* 0x000fe20003f46270 */
[----:B------:R-:W-:Y:S01]  /*1460*/  IMAD.HI.U32 R19, R5, R22, RZ ;  /* 0x0000001605137227 */ /* 0x000fe200078e00ff */
[----:B------:R-:W-:-:S02]  /*1470*/  IABS R20, R21 ;  /* 0x0000001500147213 */ /* 0x000fc40000000000 */
[----:B------:R-:W-:Y:S01]  /*1480*/  ISETP.GE.AND P0, PT, R21, RZ, PT ;  /* 0x000000ff1500720c */ /* 0x000fe20003f06270 */
[----:B------:R-:W-:Y:S01]  /*1490*/  @!P4 IMAD.MOV R12, RZ, RZ, -R12 ;  /* 0x000000ffff0cc224 */ /* 0x000fe200078e0a0c */
[----:B------:R-:W-:Y:S01]  /*14a0*/  ISETP.GT.U32.AND P4, PT, R3, R16, PT ;  /* 0x000000100300720c */ /* 0x000fe20003f84070 */
[----:B------:R-:W-:Y:S01]  /*14b0*/  IMAD.MOV R19, RZ, RZ, -R19 ;  /* 0x000000ffff137224 */ /* 0x000fe200078e0a13 */
[C---:B------:R-:W-:Y:S01]  /*14c0*/  LOP3.LUT R21, R4.reuse, 0x5c, RZ, 0xfc, !PT ;  /* 0x0000005c04157812 */ /* 0x040fe200078efcff */
[--C-:B------:R-:W-:Y:S01]  /*14d0*/  @!P6 IMAD.IADD R17, R17, 0x1, -R3.reuse ;  /* 0x000000011111e824 */ /* 0x100fe200078e0a03 */
[----:B------:R-:W-:Y:S01]  /*14e0*/  IABS R44, R48 ;  /* 0x00000030002c7213 */ /* 0x000fe20000000000 */
[----:B------:R-:W-:Y:S01]  /*14f0*/  IMAD.HI.U32 R18, R5, R20, RZ ;  /* 0x0000001405127227 */ /* 0x000fe200078e00ff */
[----:B------:R-:W-:Y:S02]  /*1500*/  LOP3.LUT R50, R4, 0x2c, RZ, 0xfc, !PT ;  /* 0x0000002c04327812 */ /* 0x000fe400078efcff */
[C---:B------:R-:W-:Y:S01]  /*1510*/  ISETP.GT.U32.AND P6, PT, R3.reuse, R17, PT ;  /* 0x000000110300720c */ /* 0x040fe20003fc4070 */
[--C-:B------:R-:W-:Y:S01]  /*1520*/  @!P1 IMAD.IADD R14, R14, 0x1, -R3.reuse ;  /* 0x000000010e0e9824 */ /* 0x100fe200078e0a03 */
[----:B------:R-:W-:Y:S01]  /*1530*/  ISETP.GE.AND P1, PT, R24, RZ, PT ;  /* 0x000000ff1800720c */ /* 0x000fe20003f26270 */
[C---:B------:R-:W-:Y:S01]  /*1540*/  IMAD R19, R3.reuse, R19, R22 ;  /* 0x0000001303137224 */ /* 0x040fe200078e0216 */
[----:B------:R-:W-:Y:S01]  /*1550*/  IABS R24, R25 ;  /* 0x0000001900187213 */ /* 0x000fe20000000000 */
[----:B------:R-:W-:Y:S01]  /*1560*/  IMAD.MOV R18, RZ, RZ, -R18 ;  /* 0x000000ffff127224 */ /* 0x000fe200078e0a12 */
[----:B------:R-:W-:Y:S01]  /*1570*/  LOP3.LUT R49, R4, 0x30, RZ, 0xfc, !PT ;  /* 0x0000003004317812 */ /* 0x000fe200078efcff */
[----:B------:R-:W-:Y:S01]  /*1580*/  @!P4 IMAD.IADD R16, R16, 0x1, -R3 ;  /* 0x000000011010c824 */ /* 0x000fe200078e0a03 */
[C---:B------:R-:W-:Y:S01]  /*1590*/  ISETP.GT.U32.AND P4, PT, R3.reuse, R19, PT ;  /* 0x000000130300720c */ /* 0x040fe20003f84070 */
[----:B------:R-:W-:Y:S01]  /*15a0*/  IMAD R18, R3, R18, R20 ;  /* 0x0000001203127224 */ /* 0x000fe200078e0214 */
[----:B------:R-:W-:Y:S01]  /*15b0*/  IABS R46, R49 ;  /* 0x00000031002e7213 */ /* 0x000fe20000000000 */
[----:B------:R-:W-:Y:S01]  /*15c0*/  IMAD.HI.U32 R20, R5, R24, RZ ;  /* 0x0000001805147227 */ /* 0x000fe200078e00ff */
[----:B------:R-:W-:-:S02]  /*15d0*/  LOP3.LUT R51, R4, 0x22, RZ, 0xfc, !PT ;  /* 0x0000002204337812 */ /* 0x000fc400078efcff */
[C---:B------:R-:W-:Y:S01]  /*15e0*/  LOP3.LUT R55, R4.reuse, 0x20, RZ, 0xfc, !PT ;  /* 0x0000002004377812 */ /* 0x040fe200078efcff */
[----:B------:R-:W-:Y:S01]  /*15f0*/  IMAD.MOV R20, RZ, RZ, -R20 ;  /* 0x000000ffff147224 */ /* 0x000fe200078e0a14 */
[----:B------:R-:W-:Y:S01]  /*1600*/  IABS R54, R51 ;  /* 0x0000003300367213 */ /* 0x000fe20000000000 */
[--C-:B------:R-:W-:Y:S01]  /*1610*/  @!P6 IMAD.IADD R17, R17, 0x1, -R3.reuse ;  /* 0x000000011111e824 */ /* 0x100fe200078e0a03 */
[----:B------:R-:W-:Y:S01]  /*1620*/  ISETP.GE.AND P6, PT, R25, RZ, PT ;  /* 0x000000ff1900720c */ /* 0x000fe20003fc6270 */
[----:B------:R-:W-:Y:S01]  /*1630*/  IMAD R20, R3, R20, R24 ;  /* 0x0000001403147224 */ /* 0x000fe200078e0218 */
[----:B------:R-:W-:Y:S01]  /*1640*/  IABS R24, R21 ;  /* 0x0000001500187213 */ /* 0x000fe20000000000 */
[----:B------:R-:W-:Y:S01]  /*1650*/  @!P4 IMAD.IADD R19, R19, 0x1, -R3 ;  /* 0x000000011313c824 */ /* 0x000fe200078e0a03 */
[----:B------:R-:W-:Y:S01]  /*1660*/  LOP3.LUT R25, R4, 0x5a, RZ, 0xfc, !PT ;  /* 0x0000005a04197812 */ /* 0x000fe200078efcff */
[----:B------:R-:W-:Y:S01]  /*1670*/  @!P1 IMAD.MOV R17, RZ, RZ, -R17 ;  /* 0x000000ffff119224 */ /* 0x000fe200078e0a11 */
[C---:B------:R-:W-:Y:S01]  /*1680*/  ISETP.GT.U32.AND P1, PT, R3.reuse, R20, PT ;  /* 0x000000140300720c */ /* 0x040fe20003f24070 */
[----:B------:R-:W-:Y:S01]  /*1690*/  @!P5 IMAD.MOV R13, RZ, RZ, -R13 ;  /* 0x000000ffff0dd224 */ /* 0x000fe200078e0a0d */
[C---:B------:R-:W-:Y:S01]  /*16a0*/  ISETP.GT.U32.AND P5, PT, R3.reuse, R18, PT ;  /* 0x000000120300720c */ /* 0x040fe20003fa4070 */
[----:B------:R-:W-:Y:S01]  /*16b0*/  @!P3 IMAD.MOV R14, RZ, RZ, -R14 ;  /* 0x000000ffff0eb224 */ /* 0x000fe200078e0a0e */
[----:B------:R-:W-:Y:S01]  /*16c0*/  ISETP.GT.U32.AND P4, PT, R3, R19, PT ;  /* 0x000000130300720c */ /* 0x000fe20003f84070 */
[----:B------:R-:W-:Y:S01]  /*16d0*/  @!P2 IMAD.MOV R16, RZ, RZ, -R16 ;  /* 0x000000ffff10a224 */ /* 0x000fe200078e0a10 */
[----:B------:R-:W-:Y:S01]  /*16e0*/  ISETP.GE.AND P3, PT, R23, RZ, PT ;  /* 0x000000ff1700720c */ /* 0x000fe20003f66270 */
[----:B------:R-:W-:Y:S01]  /*16f0*/  IMAD.HI.U32 R23, R5, R28, RZ ;  /* 0x0000001c05177227 */ /* 0x000fe200078e00ff */
[----:B------:R-:W-:-:S02]  /*1700*/  ISETP.GE.AND P2, PT, R21, RZ, PT ;  /* 0x000000ff1500720c */ /* 0x000fc40003f46270 */
[----:B------:R-:W-:Y:S01]  /*1710*/  IABS R26, R25 ;  /* 0x00000019001a7213 */ /* 0x000fe20000000000 */
[----:B------:R-:W-:Y:S01]  /*1720*/  IMAD.HI.U32 R21, R5, R24, RZ ;  /* 0x0000001805157227 */ /* 0x000fe200078e00ff */
[C---:B------:R-:W-:Y:S02]  /*1730*/  LOP3.LUT R57, R4.reuse, 0x1c, RZ, 0xfc, !PT ;  /* 0x0000001c04397812 */ /* 0x040fe400078efcff */
[----:B------:R-:W-:Y:S01]  /*1740*/  LOP3.LUT R69, R4, 0x4, RZ, 0xfc, !PT ;  /* 0x0000000404457812 */ /* 0x000fe200078efcff */
[----:B------:R-:W-:Y:S01]  /*1750*/  IMAD.MOV R21, RZ, RZ, -R21 ;  /* 0x000000ffff157224 */ /* 0x000fe200078e0a15 */
[----:B------:R-:W-:Y:S01]  /*1760*/  IABS R56, R57 ;  /* 0x0000003900387213 */ /* 0x000fe20000000000 */
[--C-:B------:R-:W-:Y:S01]  /*1770*/  @!P1 IMAD.IADD R20, R20, 0x1, -R3.reuse ;  /* 0x0000000114149824 */ /* 0x100fe200078e0a03 */
[----:B------:R-:W-:Y:S01]  /*1780*/  IABS R96, R69 ;  /* 0x0000004500607213 */ /* 0x000fe20000000000 */
[--C-:B------:R-:W-:Y:S01]  /*1790*/  @!P5 IMAD.IADD R18, R18, 0x1, -R3.reuse ;  /* 0x000000011212d824 */ /* 0x100fe200078e0a03 */
[C---:B------:R-:W-:Y:S01]  /*17a0*/  LOP3.LUT R67, R4.reuse, 0x6, RZ, 0xfc, !PT ;  /* 0x0000000604437812 */ /* 0x040fe200078efcff */
[----:B------:R-:W-:Y:S01]  /*17b0*/  @!P4 IMAD.IADD R19, R19, 0x1, -R3 ;  /* 0x000000011313c824 */ /* 0x000fe200078e0a03 */
[C---:B------:R-:W-:Y:S01]  /*17c0*/  ISETP.GT.U32.AND P1, PT, R3.reuse, R20, PT ;  /* 0x000000140300720c */ /* 0x040fe20003f24070 */
[C---:B------:R-:W-:Y:S01]  /*17d0*/  IMAD R21, R3.reuse, R21, R24 ;  /* 0x0000001503157224 */ /* 0x040fe200078e0218 */
[----:B------:R-:W-:Y:S01]  /*17e0*/  ISETP.GT.U32.AND P5, PT, R3, R18, PT ;  /* 0x000000120300720c */ /* 0x000fe20003fa4070 */
[----:B------:R-:W-:Y:S01]  /*17f0*/  IMAD.HI.U32 R22, R5, R26, RZ ;  /* 0x0000001a05167227 */ /* 0x000fe200078e00ff */
[----:B------:R-:W-:-:S02]  /*1800*/  LOP3.LUT R24, R4, 0x56, RZ, 0xfc, !PT ;  /* 0x0000005604187812 */ /* 0x000fc400078efcff */
[----:B------:R-:W-:Y:S01]  /*1810*/  ISETP.GE.AND P4, PT, R27, RZ, PT ;  /* 0x000000ff1b00720c */ /* 0x000fe20003f86270 */
[----:B------:R-:W-:Y:S01]  /*1820*/  @!P3 IMAD.MOV R19, RZ, RZ, -R19 ;  /* 0x000000ffff13b224 */ /* 0x000fe200078e0a13 */
[C---:B------:R-:W-:Y:S01]  /*1830*/  ISETP.GT.U32.AND P3, PT, R3.reuse, R21, PT ;  /* 0x000000150300720c */ /* 0x040fe20003f64070 */
[----:B------:R-:W-:Y:S01]  /*1840*/  IMAD.MOV R22, RZ, RZ, -R22 ;  /* 0x000000ffff167224 */ /* 0x000fe200078e0a16 */
[----:B------:R-:W-:Y:S01]  /*1850*/  IABS R94, R67 ;  /* 0x00000043005e7213 */ /* 0x000fe20000000000 */
[----:B------:R-:W-:Y:S01]  /*1860*/  IMAD.MOV R23, RZ, RZ, -R23 ;  /* 0x000000ffff177224 */ /* 0x000fe200078e0a17 */
[----:B------:R-:W-:Y:S01]  /*1870*/  LOP3.LUT R71, R4, 0x2, RZ, 0xfc, !PT ;  /* 0x0000000204477812 */ /* 0x000fe200078efcff */
[C---:B------:R-:W-:Y:S01]  /*1880*/  IMAD R22, R3.reuse, R22, R26 ;  /* 0x0000001603167224 */ /* 0x040fe200078e021a */
[----:B------:R-:W-:Y:S01]  /*1890*/  IABS R100, R4 ;  /* 0x0000000400647213 */ /* 0x000fe20000000000 */
[--C-:B------:R-:W-:Y:S01]  /*18a0*/  @!P1 IMAD.IADD R20, R20, 0x1, -R3.reuse ;  /* 0x0000000114149824 */ /* 0x100fe200078e0a03 */
[----:B------:R-:W-:Y:S01]  /*18b0*/  IABS R98, R71 ;  /* 0x0000004700627213 */ /* 0x000fe20000000000 */
[--C-:B------:R-:W-:Y:S01]  /*18c0*/  @!P5 IMAD.IADD R18, R18, 0x1, -R3.reuse ;  /* 0x000000011212d824 */ /* 0x100fe200078e0a03 */
[C---:B------:R-:W-:Y:S01]  /*18d0*/  ISETP.GT.U32.AND P1, PT, R3.reuse, R22, PT ;  /* 0x000000160300720c */ /* 0x040fe20003f24070 */
[----:B------:R-:W-:Y:S01]  /*18e0*/  IMAD R23, R3, R23, R28 ;  /* 0x0000001703177224 */ /* 0x000fe200078e021c */
[----:B------:R-:W-:Y:S01]  /*18f0*/  IABS R28, R24 ;  /* 0x00000018001c7213 */ /* 0x000fe20000000000 */
[----:B------:R-:W-:Y:S01]  /*1900*/  @!P3 IMAD.IADD R21, R21, 0x1, -R3 ;  /* 0x000000011515b824 */ /* 0x000fe200078e0a03 */
[----:B------:R-:W-:Y:S01]  /*1910*/  ISETP.GE.AND P5, PT, R25, RZ, PT ;  /* 0x000000ff1900720c */ /* 0x000fe20003fa6270 */
[----:B------:R-:W-:Y:S01]  /*1920*/  @!P0 IMAD.MOV R18, RZ, RZ, -R18 ;  /* 0x000000ffff128224 */ /* 0x000fe200078e0a12 */
[----:B------:R-:W-:Y:S01]  /*1930*/  ISETP.GE.AND P0, PT, R24, RZ, PT ;  /* 0x000000ff1800720c */ /* 0x000fe20003f06270 */
[----:B------:R-:W-:Y:S01]  /*1940*/  IMAD.HI.U32 R24, R5, R28, RZ ;  /* 0x0000001c05187227 */ /* 0x000fe200078e00ff */
[----:B------:R-:W-:-:S03]  /*1950*/  ISETP.GT.U32.AND P3, PT, R3, R21, PT ;  /* 0x000000150300720c */ /* 0x000fc60003f64070 */
[----:B------:R-:W-:Y:S02]  /*1960*/  IMAD.MOV R24, RZ, RZ, -R24 ;  /* 0x000000ffff187224 */ /* 0x000fe400078e0a18 */
[----:B------:R-:W-:Y:S02]  /*1970*/  @!P1 IMAD.IADD R22, R22, 0x1, -R3 ;  /* 0x0000000116169824 */ /* 0x000fe400078e0a03 */
[----:B------:R-:W-:Y:S01]  /*1980*/  @!P6 IMAD.MOV R20, RZ, RZ, -R20 ;  /* 0x000000ffff14e224 */ /* 0x000fe200078e0a14 */
[C---:B------:R-:W-:Y:S01]  /*1990*/  ISETP.GT.U32.AND P6, PT, R3.reuse, R23, PT ;  /* 0x000000170300720c */ /* 0x040fe20003fc4070 */
[C---:B------:R-:W-:Y:S01]  /*19a0*/  IMAD R24, R3.reuse, R24, R28 ;  /* 0x0000001803187224 */ /* 0x040fe200078e021c */
[----:B------:R-:W-:Y:S01]  /*19b0*/  ISETP.GT.U32.AND P1, PT, R3, R22, PT ;  /* 0x000000160300720c */ /* 0x000fe20003f24070 */
[----:B------:R-:W-:-:S04]  /*19c0*/  IMAD.HI.U32 R25, R5, R30, RZ ;  /* 0x0000001e05197227 */ /* 0x000fc800078e00ff */
[----:B------:R-:W-:Y:S01]  /*19d0*/  @!P3 IMAD.IADD R21, R21, 0x1, -R3 ;  /* 0x000000011515b824 */ /* 0x000fe200078e0a03 */
[----:B------:R-:W-:Y:S01]  /*19e0*/  ISETP.GT.U32.AND P3, PT, R3, R24, PT ;  /* 0x000000180300720c */ /* 0x000fe20003f64070 */
[----:B------:R-:W-:Y:S02]  /*19f0*/  IMAD.MOV R25, RZ, RZ, -R25 ;  /* 0x000000ffff197224 */ /* 0x000fe400078e0a19 */
[----:B------:R-:W-:-:S04]  /*1a00*/  IMAD.HI.U32 R26, R5, R32, RZ ;  /* 0x00000020051a7227 */ /* 0x000fc800078e00ff */
[----:B------:R-:W-:Y:S01]  /*1a10*/  IMAD R25, R3, R25, R30 ;  /* 0x0000001903197224 */ /* 0x000fe200078e021e */
[----:B------:R-:W-:Y:S01]  /*1a20*/  IABS R30, R38 ;  /* 0x00000026001e7213 */ /* 0x000fe20000000000 */
[--C-:B------:R-:W-:Y:S02]  /*1a30*/  @!P1 IMAD.IADD R22, R22, 0x1, -R3.reuse ;  /* 0x0000000116169824 */ /* 0x100fe400078e0a03 */
[--C-:B------:R-:W-:Y:S01]  /*1a40*/  @!P6 IMAD.IADD R23, R23, 0x1, -R3.reuse ;  /* 0x000000011717e824 */ /* 0x100fe200078e0a03 */
[C---:B------:R-:W-:Y:S01]  /*1a50*/  ISETP.GT.U32.AND P1, PT, R3.reuse, R25, PT ;  /* 0x000000190300720c */ /* 0x040fe20003f24070 */
[----:B------:R-:W-:Y:S02]  /*1a60*/  IMAD.MOV R26, RZ, RZ, -R26 ;  /* 0x000000ffff1a7224 */ /* 0x000fe400078e0a1a */
[----:B------:R-:W-:Y:S01]  /*1a70*/  @!P3 IMAD.IADD R24, R24, 0x1, -R3 ;  /* 0x000000011818b824 */ /* 0x000fe200078e0a03 */
[----:B------:R-:W-:Y:S01]  /*1a80*/  ISETP.GT.U32.AND P3, PT, R3, R23, PT ;  /* 0x000000170300720c */ /* 0x000fe20003f64070 */
[----:B------:R-:W-:-:S04]  /*1a90*/  IMAD.HI.U32 R27, R5, R34, RZ ;  /* 0x00000022051b7227 */ /* 0x000fc800078e00ff */
[----:B------:R-:W-:Y:S02]  /*1aa0*/  IMAD R26, R3, R26, R32 ;  /* 0x0000001a031a7224 */ /* 0x000fe400078e0220 */
[----:B------:R-:W-:Y:S02]  /*1ab0*/  IMAD.MOV R27, RZ, RZ, -R27 ;  /* 0x000000ffff1b7224 */ /* 0x000fe400078e0a1b */
[----:B------:R-:W-:Y:S01]  /*1ac0*/  @!P1 IMAD.IADD R25, R25, 0x1, -R3 ;  /* 0x0000000119199824 */ /* 0x000fe200078e0a03 */
[C---:B------:R-:W-:Y:S01]  /*1ad0*/  ISETP.GT.U32.AND P6, PT, R3.reuse, R26, PT ;  /* 0x0000001a0300720c */ /* 0x040fe20003fc4070 */
[C---:B------:R-:W-:Y:S01]  /*1ae0*/  IMAD R27, R3.reuse, R27, R34 ;  /* 0x0000001b031b7224 */ /* 0x040fe200078e0222 */
[----:B------:R-:W-:Y:S01]  /*1af0*/  IABS R34, R39 ;  /* 0x0000002700227213 */ /* 0x000fe20000000000 */
[----:B------:R-:W-:Y:S01]  /*1b00*/  @!P2 IMAD.MOV R21, RZ, RZ, -R21 ;  /* 0x000000ffff15a224 */ /* 0x000fe200078e0a15 */
[----:B------:R-:W-:Y:S01]  /*1b10*/  ISETP.GT.U32.AND P2, PT, R3, R25, PT ;  /* 0x000000190300720c */ /* 0x000fe20003f44070 */
[----:B------:R-:W-:Y:S01]  /*1b20*/  @!P3 IMAD.IADD R23, R23, 0x1, -R3 ;  /* 0x000000011717b824 */ /* 0x000fe200078e0a03 */
[----:B------:R-:W-:Y:S01]  /*1b30*/  ISETP.GT.U32.AND P3, PT, R3, R27, PT ;  /* 0x0000001b0300720c */ /* 0x000fe20003f64070 */
[----:B------:R-:W-:Y:S01]  /*1b40*/  IMAD.HI.U32 R28, R5, R36, RZ ;  /* 0x00000024051c7227 */ /* 0x000fe200078e00ff */
[----:B------:R-:W-:-:S03]  /*1b50*/  ISETP.GT.U32.AND P1, PT, R3, R24, PT ;  /* 0x000000180300720c */ /* 0x000fc60003f24070 */
[----:B------:R-:W-:Y:S02]  /*1b60*/  IMAD.MOV R28, RZ, RZ, -R28 ;  /* 0x000000ffff1c7224 */ /* 0x000fe400078e0a1c */
[--C-:B------:R-:W-:Y:S02]  /*1b70*/  @!P6 IMAD.IADD R26, R26, 0x1, -R3.reuse ;  /* 0x000000011a1ae824 */ /* 0x100fe400078e0a03 */
[----:B------:R-:W-:Y:S01]  /*1b80*/  IMAD R28, R3, R28, R36 ;  /* 0x0000001c031c7224 */ /* 0x000fe200078e0224 */
[----:B------:R-:W-:Y:S01]  /*1b90*/  LOP3.LUT R36, R4, 0x48, RZ, 0xfc, !PT ;  /* 0x0000004804247812 */ /* 0x000fe200078efcff */
[----:B------:R-:W-:Y:S01]  /*1ba0*/  IMAD.HI.U32 R29, R5, R30, RZ ;  /* 0x0000001e051d7227 */ /* 0x000fe200078e00ff */
[----:B------:R-:W-:Y:S02]  /*1bb0*/  ISETP.GT.U32.AND P6, PT, R3, R26, PT ;  /* 0x0000001a0300720c */ /* 0x000fe40003fc4070 */
[----:B------:R-:W-:Y:S01]  /*1bc0*/  IABS R32, R36 ;  /* 0x0000002400207213 */ /* 0x000fe20000000000 */
[--C-:B------:R-:W-:Y:S01]  /*1bd0*/  @!P2 IMAD.IADD R25, R25, 0x1, -R3.reuse ;  /* 0x000000011919a824 */ /* 0x100fe200078e0a03 */
[----:B------:R-:W-:Y:S01]  /*1be0*/  ISETP.GE.AND P2, PT, R31, RZ, PT ;  /* 0x000000ff1f00720c */ /* 0x000fe20003f46270 */
[----:B------:R-:W-:Y:S01]  /*1bf0*/  @!P3 IMAD.IADD R27, R27, 0x1, -R3 ;  /* 0x000000011b1bb824 */ /* 0x000fe200078e0a03 */
[----:B------:R-:W-:Y:S01]  /*1c00*/  ISETP.GE.AND P3, PT, R33, RZ, PT ;  /* 0x000000ff2100720c */ /* 0x000fe20003f66270 */
[----:B------:R-:W-:Y:S01]  /*1c10*/  IMAD.HI.U32 R31, R5, R34, RZ ;  /* 0x00000022051f7227 */ /* 0x000fe200078e00ff */
[----:B------:R-:W-:-:S03]  /*1c20*/  IABS R33, R40 ;  /* 0x0000002800217213 */ /* 0x000fc60000000000 */
[----:B------:R-:W-:Y:S02]  /*1c30*/  IMAD.MOV R29, RZ, RZ, -R29 ;  /* 0x000000ffff1d7224 */ /* 0x000fe400078e0a1d */
[----:B------:R-:W-:Y:S02]  /*1c40*/  IMAD.MOV R31, RZ, RZ, -R31 ;  /* 0x000000ffff1f7224 */ /* 0x000fe400078e0a1f */
[----:B------:R-:W-:Y:S02]  /*1c50*/  IMAD R29, R3, R29, R30 ;  /* 0x0000001d031d7224 */ /* 0x000fe400078e021e */
[----:B------:R-:W-:-:S04]  /*1c60*/  IMAD.HI.U32 R30, R5, R32, RZ ;  /* 0x00000020051e7227 */ /* 0x000fc800078e00ff */
[--C-:B------:R-:W-:Y:S01]  /*1c70*/  @!P6 IMAD.IADD R26, R26, 0x1, -R3.reuse ;  /* 0x000000011a1ae824 */ /* 0x100fe200078e0a03 */
[C---:B------:R-:W-:Y:S01]  /*1c80*/  ISETP.GT.U32.AND P6, PT, R3.reuse, R29, PT ;  /* 0x0000001d0300720c */ /* 0x040fe20003fc4070 */
[C---:B------:R-:W-:Y:S02]  /*1c90*/  IMAD R31, R3.reuse, R31, R34 ;  /* 0x0000001f031f7224 */ /* 0x040fe400078e0222 */
[----:B------:R-:W-:Y:S01]  /*1ca0*/  @!P1 IMAD.IADD R24, R24, 0x1, -R3 ;  /* 0x0000000118189824 */ /* 0x000fe200078e0a03 */
[C---:B------:R-:W-:Y:S01]  /*1cb0*/  ISETP.GT.U32.AND P1, PT, R3.reuse, R28, PT ;  /* 0x0000001c0300720c */ /* 0x040fe20003f24070 */
[----:B------:R-:W-:Y:S02]  /*1cc0*/  IMAD.MOV R30, RZ, RZ, -R30 ;  /* 0x000000ffff1e7224 */ /* 0x000fe400078e0a1e */
[----:B------:R-:W-:Y:S01]  /*1cd0*/  @!P3 IMAD.MOV R26, RZ, RZ, -R26 ;  /* 0x000000ffff1ab224 */ /* 0x000fe200078e0a1a */
[C---:B------:R-:W-:Y:S01]  /*1ce0*/  ISETP.GT.U32.AND P3, PT, R3.reuse, R31, PT ;  /* 0x0000001f0300720c */ /* 0x040fe20003f64070 */
[----:B------:R-:W-:-:S02]  /*1cf0*/  IMAD R30, R3, R30, R32 ;  /* 0x0000001e031e7224 */ /* 0x000fc400078e0220 */
[----:B------:R-:W-:Y:S01]  /*1d00*/  @!P5 IMAD.MOV R22, RZ, RZ, -R22 ;  /* 0x000000ffff16d224 */ /* 0x000fe200078e0a16 */
[C---:B------:R-:W-:Y:S01]  /*1d10*/  ISETP.GT.U32.AND P5, PT, R3.reuse, R27, PT ;  /* 0x0000001b0300720c */ /* 0x040fe20003fa4070 */
[----:B------:R-:W-:Y:S01]  /*1d20*/  @!P0 IMAD.MOV R24, RZ, RZ, -R24 ;  /* 0x000000ffff188224 */ /* 0x000fe200078e0a18 */
[----:B------:R-:W-:Y:S01]  /*1d30*/  ISETP.GT.U32.AND P0, PT, R3, R30, PT ;  /* 0x0000001e0300720c */ /* 0x000fe20003f04070 */
[----:B------:R-:W-:Y:S01]  /*1d40*/  IMAD.MOV.U32 R34, RZ, RZ, R33 ;  /* 0x000000ffff227224 */ /* 0x000fe200078e0021 */
[----:B------:R-:W-:Y:S01]  /*1d50*/  LOP3.LUT R33, R4, 0x42, RZ, 0xfc, !PT ;  /* 0x0000004204217812 */ /* 0x000fe200078efcff */
[--C-:B------:R-:W-:Y:S01]  /*1d60*/  @!P1 IMAD.IADD R28, R28, 0x1, -R3.reuse ;  /* 0x000000011c1c9824 */ /* 0x100fe200078e0a03 */
[----:B------:R-:W-:Y:S01]  /*1d70*/  ISETP.GE.AND P1, PT, R35, RZ, PT ;  /* 0x000000ff2300720c */ /* 0x000fe20003f26270 */
[--C-:B------:R-:W-:Y:S01]  /*1d80*/  @!P6 IMAD.IADD R29, R29, 0x1, -R3.reuse ;  /* 0x000000011d1de824 */ /* 0x100fe200078e0a03 */
[----:B------:R-:W-:Y:S01]  /*1d90*/  LOP3.LUT R35, R4, 0x3c, RZ, 0xfc, !PT ;  /* 0x0000003c04237812 */ /* 0x000fe200078efcff */
[----:B------:R-:W-:Y:S01]  /*1da0*/  @!P3 IMAD.IADD R31, R31, 0x1, -R3 ;  /* 0x000000011f1fb824 */ /* 0x000fe200078e0a03 */
[----:B------:R-:W-:Y:S01]  /*1db0*/  ISETP.GT.U32.AND P6, PT, R3, R28, PT ;  /* 0x0000001c0300720c */ /* 0x000fe20003fc4070 */
[----:B------:R-:W-:-:S03]  /*1dc0*/  IMAD.HI.U32 R32, R5, R34, RZ ;  /* 0x0000002205207227 */ /* 0x000fc600078e00ff */
[----:B------:R-:W-:Y:S01]  /*1dd0*/  ISETP.GT.U32.AND P3, PT, R3, R31, PT ;  /* 0x0000001f0300720c */ /* 0x000fe20003f64070 */
[----:B------:R-:W-:Y:S01]  /*1de0*/  @!P2 IMAD.MOV R25, RZ, RZ, -R25 ;  /* 0x000000ffff19a224 */ /* 0x000fe200078e0a19 */
[----:B------:R-:W-:Y:S01]  /*1df0*/  ISETP.GE.AND P2, PT, R37, RZ, PT ;  /* 0x000000ff2500720c */ /* 0x000fe20003f46270 */
[--C-:B------:R-:W-:Y:S01]  /*1e00*/  @!P5 IMAD.IADD R27, R27, 0x1, -R3.reuse ;  /* 0x000000011b1bd824 */ /* 0x100fe200078e0a03 */
[----:B------:R-:W-:Y:S01]  /*1e10*/  ISETP.GE.AND P5, PT, R38, RZ, PT ;  /* 0x000000ff2600720c */ /* 0x000fe20003fa6270 */
[----:B------:R-:W-:Y:S01]  /*1e20*/  @!P0 IMAD.IADD R30, R30, 0x1, -R3 ;  /* 0x000000011e1e8824 */ /* 0x000fe200078e0a03 */
[----:B------:R-:W-:Y:S01]  /*1e30*/  ISETP.GE.AND P0, PT, R40, RZ, PT ;  /* 0x000000ff2800720c */ /* 0x000fe20003f06270 */
[----:B------:R-:W-:Y:S01]  /*1e40*/  @!P4 IMAD.MOV R23, RZ, RZ, -R23 ;  /* 0x000000ffff17c224 */ /* 0x000fe200078e0a17 */
[C---:B------:R-:W-:Y:S01]  /*1e50*/  ISETP.GT.U32.AND P4, PT, R3.reuse, R29, PT ;  /* 0x0000001d0300720c */ /* 0x040fe20003f84070 */
[----:B------:R-:W-:Y:S01]  /*1e60*/  IMAD.MOV R32, RZ, RZ, -R32 ;  /* 0x000000ffff207224 */ /* 0x000fe200078e0a20 */
[----:B------:R-:W-:Y:S01]  /*1e70*/  IABS R40, R35 ;  /* 0x0000002300287213 */ /* 0x000fe20000000000 */
[----:B------:R-:W-:Y:S01]  /*1e80*/  @!P1 IMAD.MOV R27, RZ, RZ, -R27 ;  /* 0x000000ffff1b9224 */ /* 0x000fe200078e0a1b */
[C---:B------:R-:W-:Y:S01]  /*1e90*/  ISETP.GT.U32.AND P1, PT, R3.reuse, R30, PT ;  /* 0x0000001e0300720c */ /* 0x040fe20003f24070 */
[----:B------:R-:W-:Y:S01]  /*1ea0*/  IMAD R32, R3, R32, R34 ;  /* 0x0000002003207224 */ /* 0x000fe200078e0222 */
[----:B------:R-:W-:Y:S01]  /*1eb0*/  LOP3.LUT R34, R4, 0x40, RZ, 0xfc, !PT ;  /* 0x0000004004227812 */ /* 0x000fe200078efcff */
[--C-:B------:R-:W-:Y:S01]  /*1ec0*/  @!P6 IMAD.IADD R28, R28, 0x1, -R3.reuse ;  /* 0x000000011c1ce824 */ /* 0x100fe200078e0a03 */
[----:B------:R-:W-:Y:S01]  /*1ed0*/  ISETP.GE.AND P6, PT, R36, RZ, PT ;  /* 0x000000ff2400720c */ /* 0x000fe20003fc6270 */
[--C-:B------:R-:W-:Y:S01]  /*1ee0*/  @!P3 IMAD.IADD R31, R31, 0x1, -R3.reuse ;  /* 0x000000011f1fb824 */ /* 0x100fe200078e0a03 */
[----:B------:R-:W-:Y:S01]  /*1ef0*/  IABS R36, R33 ;  /* 0x0000002100247213 */ /* 0x000fe20000000000 */
[----:B------:R-:W-:Y:S01]  /*1f00*/  @!P2 IMAD.MOV R28, RZ, RZ, -R28 ;  /* 0x000000ffff1ca224 */ /* 0x000fe200078e0a1c */
[----:B------:R-:W-:Y:S01]  /*1f10*/  ISETP.GT.U32.AND P3, PT, R3, R32, PT ;  /* 0x000000200300720c */ /* 0x000fe20003f64070 */
[----:B------:R-:W-:Y:S01]  /*1f20*/  @!P4 IMAD.IADD R29, R29, 0x1, -R3 ;  /* 0x000000011d1dc824 */ /* 0x000fe200078e0a03 */
[----:B------:R-:W-:Y:S01]  /*1f30*/  ISETP.GE.AND P2, PT, R33, RZ, PT ;  /* 0x000000ff2100720c */ /* 0x000fe20003f46270 */
[----:B------:R-:W-:Y:S01]  /*1f40*/  IMAD.HI.U32 R33, R5, R36, RZ ;  /* 0x0000002405217227 */ /* 0x000fe200078e00ff */
[----:B------:R-:W-:-:S02]  /*1f50*/  IABS R38, R34 ;  /* 0x0000002200267213 */ /* 0x000fc40000000000 */
[----:B------:R-:W-:Y:S01]  /*1f60*/  ISETP.GE.AND P4, PT, R39, RZ, PT ;  /* 0x000000ff2700720c */ /* 0x000fe20003f86270 */
[----:B------:R-:W-:Y:S01]  /*1f70*/  @!P1 IMAD.IADD R30, R30, 0x1, -R3 ;  /* 0x000000011e1e9824 */ /* 0x000fe200078e0a03 */
[----:B------:R-:W-:Y:S01]  /*1f80*/  ISETP.GE.AND P1, PT, R35, RZ, PT ;  /* 0x000000ff2300720c */ /* 0x000fe20003f26270 */
[----:B------:R-:W-:Y:S01]  /*1f90*/  @!P5 IMAD.MOV R29, RZ, RZ, -R29 ;  /* 0x000000ffff1dd224 */ /* 0x000fe200078e0a1d */
[----:B------:R-:W-:Y:S01]  /*1fa0*/  ISETP.GE.AND P5, PT, R34, RZ, PT ;  /* 0x000000ff2200720c */ /* 0x000fe20003fa6270 */
[----:B------:R-:W-:Y:S02]  /*1fb0*/  IMAD.MOV R35, RZ, RZ, -R33 ;  /* 0x000000ffff237224 */ /* 0x000fe400078e0a21 */
[----:B------:R-:W-:-:S04]  /*1fc0*/  IMAD.HI.U32 R34, R5, R38, RZ ;  /* 0x0000002605227227 */ /* 0x000fc800078e00ff */
[C---:B------:R-:W-:Y:S01]  /*1fd0*/  IMAD R35, R3.reuse, R35, R36 ;  /* 0x0000002303237224 */ /* 0x040fe200078e0224 */
[----:B------:R-:W-:Y:S01]  /*1fe0*/  IABS R36, R43 ;  /* 0x0000002b00247213 */ /* 0x000fe20000000000 */
[----:B------:R-:W-:Y:S02]  /*1ff0*/  IMAD.MOV R34, RZ, RZ, -R34 ;  /* 0x000000ffff227224 */ /* 0x000fe400078e0a22 */
[----:B------:R-:W-:Y:S02]  /*2000*/  @!P3 IMAD.IADD R32, R32, 0x1, -R3 ;  /* 0x000000012020b824 */ /* 0x000fe400078e0a03 */
[C---:B------:R-:W-:Y:S02]  /*2010*/  IMAD R34, R3.reuse, R34, R38 ;  /* 0x0000002203227224 */ /* 0x040fe400078e0226 */
[----:B------:R-:W-:Y:S01]  /*2020*/  @!P6 IMAD.MOV R30, RZ, RZ, -R30 ;  /* 0x000000ffff1ee224 */ /* 0x000fe200078e0a1e */
[C---:B------:R-:W-:Y:S01]  /*2030*/  ISETP.GT.U32.AND P3, PT, R3.reuse, R32, PT ;  /* 0x000000200300720c */ /* 0x040fe20003f64070 */
[----:B------:R-:W-:Y:S01]  /*2040*/  IMAD.MOV.U32 R38, RZ, RZ, R36 ;  /* 0x000000ffff267224 */ /* 0x000fe200078e0024 */
[----:B------:R-:W-:Y:S01]  /*2050*/  ISETP.GT.U32.AND P6, PT, R3, R35, PT ;  /* 0x000000230300720c */ /* 0x000fe20003fc4070 */
[----:B------:R-:W-:-:S04]  /*2060*/  IMAD.HI.U32 R33, R5, R40, RZ ;  /* 0x0000002805217227 */ /* 0x000fc800078e00ff */
[----:B------:R-:W-:-:S04]  /*2070*/  IMAD.HI.U32 R36, R5, R42, RZ ;  /* 0x0000002a05247227 */ /* 0x000fc800078e00ff */
[----:B------:R-:W-:Y:S02]  /*2080*/  IMAD.MOV R33, RZ, RZ, -R33 ;  /* 0x000000ffff217224 */ /* 0x000fe400078e0a21 */
[----:B------:R-:W-:Y:S02]  /*2090*/  IMAD.MOV R36, RZ, RZ, -R36 ;  /* 0x000000ffff247224 */ /* 0x000fe400078e0a24 */
[C---:B------:R-:W-:Y:S01]  /*20a0*/  IMAD R33, R3.reuse, R33, R40 ;  /* 0x0000002103217224 */ /* 0x040fe200078e0228 */
[----:B------:R-:W-:Y:S01]  /*20b0*/  IABS R40, R45 ;  /* 0x0000002d00287213 */ /* 0x000fe20000000000 */
[----:B------:R-:W-:Y:S01]  /*20c0*/  @!P4 IMAD.MOV R31, RZ, RZ, -R31 ;  /* 0x000000ffff1fc224 */ /* 0x000fe200078e0a1f */
[C---:B------:R-:W-:Y:S01]  /*20d0*/  ISETP.GT.U32.AND P4, PT, R3.reuse, R34, PT ;  /* 0x000000220300720c */ /* 0x040fe20003f84070 */
[C---:B------:R-:W-:Y:S01]  /*20e0*/  IMAD R36, R3.reuse, R36, R42 ;  /* 0x0000002403247224 */ /* 0x040fe200078e022a */
[----:B------:R-:W-:Y:S01]  /*20f0*/  IABS R42, R47 ;  /* 0x0000002f002a7213 */ /* 0x000fe20000000000 */
[--C-:B------:R-:W-:Y:S01]  /*2100*/  @!P3 IMAD.IADD R32, R32, 0x1, -R3.reuse ;  /* 0x000000012020b824 */ /* 0x100fe200078e0a03 */
[----:B------:R-:W-:Y:S01]  /*2110*/  ISETP.GT.U32.AND P3, PT, R3, R33, PT ;  /* 0x000000210300720c */ /* 0x000fe20003f64070 */
[----:B------:R-:W-:Y:S01]  /*2120*/  @!P6 IMAD.IADD R35, R35, 0x1, -R3 ;  /* 0x000000012323e824 */ /* 0x000fe200078e0a03 */
[----:B------:R-:W-:Y:S01]  /*2130*/  ISETP.GT.U32.AND P6, PT, R3, R36, PT ;  /* 0x000000240300720c */ /* 0x000fe20003fc4070 */
[----:B------:R-:W-:-:S04]  /*2140*/  IMAD.HI.U32 R37, R5, R38, RZ ;  /* 0x0000002605257227 */ /* 0x000fc800078e00ff */
[----:B------:R-:W-:Y:S02]  /*2150*/  IMAD.MOV R37, RZ, RZ, -R37 ;  /* 0x000000ffff257224 */ /* 0x000fe400078e0a25 */
[--C-:B------:R-:W-:Y:S01]  /*2160*/  @!P4 IMAD.IADD R34, R34, 0x1, -R3.reuse ;  /* 0x000000012222c824 */ /* 0x100fe200078e0a03 */
[C---:B------:R-:W-:Y:S01]  /*2170*/  ISETP.GT.U32.AND P4, PT, R3.reuse, R35, PT ;  /* 0x000000230300720c */ /* 0x040fe20003f84070 */
[----:B------:R-:W-:Y:S02]  /*2180*/  IMAD R37, R3, R37, R38 ;  /* 0x0000002503257224 */ /* 0x000fe400078e0226 */
[--C-:B------:R-:W-:Y:S01]  /*2190*/  @!P3 IMAD.IADD R33, R33, 0x1, -R3.reuse ;  /* 0x000000012121b824 */ /* 0x100fe200078e0a03 */
[----:B------:R-:W-:Y:S01]  /*21a0*/  ISETP.GT.U32.AND P3, PT, R3, R34, PT ;  /* 0x000000220300720c */ /* 0x000fe20003f64070 */
[----:B------:R-:W-:Y:S02]  /*21b0*/  @!P6 IMAD.IADD R36, R36, 0x1, -R3 ;  /* 0x000000012424e824 */ /* 0x000fe400078e0a03 */
[----:B------:R-:W-:-:S03]  /*21c0*/  IMAD.HI.U32 R38, R5, R40, RZ ;  /* 0x0000002805267227 */ /* 0x000fc600078e00ff */
[----:B------:R-:W-:Y:S01]  /*21d0*/  ISETP.GT.U32.AND P6, PT, R3, R36, PT ;  /* 0x000000240300720c */ /* 0x000fe20003fc4070 */
[----:B------:R-:W-:Y:S02]  /*21e0*/  IMAD.MOV R38, RZ, RZ, -R38 ;  /* 0x000000ffff267224 */ /* 0x000fe400078e0a26 */
[----:B------:R-:W-:-:S04]  /*21f0*/  IMAD.HI.U32 R39, R5, R42, RZ ;  /* 0x0000002a05277227 */ /* 0x000fc800078e00ff */
[C---:B------:R-:W-:Y:S02]  /*2200*/  IMAD R38, R3.reuse, R38, R40 ;  /* 0x0000002603267224 */ /* 0x040fe400078e0228 */
[----:B------:R-:W-:Y:S02]  /*2210*/  IMAD.MOV R39, RZ, RZ, -R39 ;  /* 0x000000ffff277224 */ /* 0x000fe400078e0a27 */
[----:B------:R-:W-:Y:S01]  /*2220*/  @!P0 IMAD.MOV R32, RZ, RZ, -R32 ;  /* 0x000000ffff208224 */ /* 0x000fe200078e0a20 */
[C---:B------:R-:W-:Y:S01]  /*2230*/  ISETP.GT.U32.AND P0, PT, R3.reuse, R33, PT ;  /* 0x000000210300720c */ /* 0x040fe20003f04070 */
[--C-:B------:R-:W-:Y:S01]  /*2240*/  @!P3 IMAD.IADD R34, R34, 0x1, -R3.reuse ;  /* 0x000000012222b824 */ /* 0x100fe200078e0a03 */
[C---:B------:R-:W-:Y:S01]  /*2250*/  ISETP.GT.U32.AND P3, PT, R3.reuse, R38, PT ;  /* 0x000000260300720c */ /* 0x040fe20003f64070 */
[----:B------:R-:W-:Y:S02]  /*2260*/  IMAD R39, R3, R39, R42 ;  /* 0x0000002703277224 */ /* 0x000fe400078e022a */
[----:B------:R-:W-:-:S02]  /*2270*/  @!P6 IMAD.IADD R36, R36, 0x1, -R3 ;  /* 0x000000012424e824 */ /* 0x000fc400078e0a03 */
[----:B------:R-:W-:Y:S01]  /*2280*/  IMAD.HI.U32 R40, R5, R44, RZ ;  /* 0x0000002c05287227 */ /* 0x000fe200078e00ff */
[----:B------:R-:W-:-:S03]  /*2290*/  ISETP.GT.U32.AND P6, PT, R3, R39, PT ;  /* 0x000000270300720c */ /* 0x000fc60003fc4070 */
[----:B------:R-:W-:Y:S02]  /*22a0*/  IMAD.MOV R40, RZ, RZ, -R40 ;  /* 0x000000ffff287224 */ /* 0x000fe400078e0a28 */
[--C-:B------:R-:W-:Y:S01]  /*22b0*/  @!P0 IMAD.IADD R33, R33, 0x1, -R3.reuse ;  /* 0x0000000121218824 */ /* 0x100fe200078e0a03 */
[----:B------:R-:W-:Y:S01]  /*22c0*/  ISETP.GE.AND P0, PT, R41, RZ, PT ;  /* 0x000000ff2900720c */ /* 0x000fe20003f06270 */
[--C-:B------:R-:W-:Y:S01]  /*22d0*/  @!P3 IMAD.IADD R38, R38, 0x1, -R3.reuse ;  /* 0x000000012626b824 */ /* 0x100fe200078e0a03 */
[----:B------:R-:W-:Y:S01]  /*22e0*/  IABS R41, R50 ;  /* 0x0000003200297213 */ /* 0x000fe20000000000 */
[----:B------:R-:W-:Y:S01]  /*22f0*/  IMAD R40, R3, R40, R44 ;  /* 0x0000002803287224 */ /* 0x000fe200078e022c */
[----:B------:R-:W-:Y:S01]  /*2300*/  ISETP.GE.AND P3, PT, R45, RZ, PT ;  /* 0x000000ff2d00720c */ /* 0x000fe20003f66270 */
[--C-:B------:R-:W-:Y:S01]  /*2310*/  @!P4 IMAD.IADD R35, R35, 0x1, -R3.reuse ;  /* 0x000000012323c824 */ /* 0x100fe200078e0a03 */
[----:B------:R-:W-:Y:S01]  /*2320*/  ISETP.GT.U32.AND P4, PT, R3, R37, PT ;  /* 0x000000250300720c */ /* 0x000fe20003f84070 */
[----:B------:R-:W-:Y:S01]  /*2330*/  @!P6 IMAD.IADD R39, R39, 0x1, -R3 ;  /* 0x000000012727e824 */ /* 0x000fe200078e0a03 */
[----:B------:R-:W-:Y:S01]  /*2340*/  ISETP.GT.U32.AND P6, PT, R3, R38, PT ;  /* 0x000000260300720c */ /* 0x000fe20003fc4070 */
[----:B------:R-:W-:Y:S01]  /*2350*/  IMAD.MOV.U32 R44, RZ, RZ, R41 ;  /* 0x000000ffff2c7224 */ /* 0x000fe200078e0029 */
[----:B------:R-:W-:Y:S01]  /*2360*/  LOP3.LUT R45, R4, 0x26, RZ, 0xfc, !PT ;  /* 0x00000026042d7812 */ /* 0x000fe200078efcff */
[----:B------:R-:W-:-:S04]  /*2370*/  IMAD.HI.U32 R41, R5, R46, RZ ;  /* 0x0000002e05297227 */ /* 0x000fc800078e00ff */
[----:B------:R-:W-:Y:S02]  /*2380*/  IMAD.MOV R41, RZ, RZ, -R41 ;  /* 0x000000ffff297224 */ /* 0x000fe400078e0a29 */
[----:B------:R-:W-:Y:S01]  /*2390*/  @!P1 IMAD.MOV R33, RZ, RZ, -R33 ;  /* 0x000000ffff219224 */ /* 0x000fe200078e0a21 */
[C---:B------:R-:W-:Y:S01]  /*23a0*/  ISETP.GT.U32.AND P1, PT, R3.reuse, R40, PT ;  /* 0x000000280300720c */ /* 0x040fe20003f24070 */
[----:B------:R-:W-:Y:S02]  /*23b0*/  IMAD R41, R3, R41, R46 ;  /* 0x0000002903297224 */ /* 0x000fe400078e022e */
[--C-:B------:R-:W-:Y:S02]  /*23c0*/  @!P6 IMAD.IADD R38, R38, 0x1, -R3.reuse ;  /* 0x000000012626e824 */ /* 0x100fe400078e0a03 */
[----:B------:R-:W-:Y:S01]  /*23d0*/  @!P4 IMAD.IADD R37, R37, 0x1, -R3 ;  /* 0x000000012525c824 */ /* 0x000fe200078e0a03 */
[----:B------:R-:W-:Y:S01]  /*23e0*/  ISETP.GT.U32.AND P6, PT, R3, R41, PT ;  /* 0x000000290300720c */ /* 0x000fe20003fc4070 */
[----:B------:R-:W-:Y:S01]  /*23f0*/  @!P2 IMAD.MOV R35, RZ, RZ, -R35 ;  /* 0x000000ffff23a224 */ /* 0x000fe200078e0a23 */
[----:B------:R-:W-:Y:S01]  /*2400*/  ISETP.GE.AND P4, PT, R43, RZ, PT ;  /* 0x000000ff2b00720c */ /* 0x000fe20003f86270 */
[----:B------:R-:W-:Y:S01]  /*2410*/  IMAD.HI.U32 R42, R5, R44, RZ ;  /* 0x0000002c052a7227 */ /* 0x000fe200078e00ff */
[----:B------:R-:W-:-:S02]  /*2420*/  ISETP.GT.U32.AND P2, PT, R3, R37, PT ;  /* 0x000000250300720c */ /* 0x000fc40003f44070 */
[----:B------:R-:W-:Y:S01]  /*2430*/  LOP3.LUT R43, R4, 0x2a, RZ, 0xfc, !PT ;  /* 0x0000002a042b7812 */ /* 0x000fe200078efcff */
[----:B------:R-:W-:Y:S01]  /*2440*/  @!P5 IMAD.MOV R34, RZ, RZ, -R34 ;  /* 0x000000ffff22d224 */ /* 0x000fe200078e0a22 */
[----:B------:R-:W-:Y:S01]  /*2450*/  ISETP.GT.U32.AND P5, PT, R3, R39, PT ;  /* 0x000000270300720c */ /* 0x000fe20003fa4070 */
[----:B------:R-:W-:Y:S01]  /*2460*/  IMAD.MOV R42, RZ, RZ, -R42 ;  /* 0x000000ffff2a7224 */ /* 0x000fe200078e0a2a */
[----:B------:R-:W-:Y:S01]  /*2470*/  IABS R46, R43 ;  /* 0x0000002b002e7213 */ /* 0x000fe20000000000 */
[----:B------:R-:W-:Y:S01]  /*2480*/  @!P0 IMAD.MOV R36, RZ, RZ, -R36 ;  /* 0x000000ffff248224 */ /* 0x000fe200078e0a24 */
[----:B------:R-:W-:Y:S01]  /*2490*/  ISETP.GE.AND P0, PT, R47, RZ, PT ;  /* 0x000000ff2f00720c */ /* 0x000fe20003f06270 */
[--C-:B------:R-:W-:Y:S02]  /*24a0*/  @!P6 IMAD.IADD R41, R41, 0x1, -R3.reuse ;  /* 0x000000012929e824 */ /* 0x100fe400078e0a03 */
[--C-:B------:R-:W-:Y:S02]  /*24b0*/  @!P1 IMAD.IADD R40, R40, 0x1, -R3.reuse ;  /* 0x0000000128289824 */ /* 0x100fe400078e0a03 */
[C---:B------:R-:W-:Y:S01]  /*24c0*/  IMAD R42, R3.reuse, R42, R44 ;  /* 0x0000002a032a7224 */ /* 0x040fe200078e022c */
[----:B------:R-:W-:Y:S01]  /*24d0*/  ISETP.GT.U32.AND P6, PT, R3, R41, PT ;  /* 0x000000290300720c */ /* 0x000fe20003fc4070 */
[--C-:B------:R-:W-:Y:S01]  /*24e0*/  @!P2 IMAD.IADD R37, R37, 0x1, -R3.reuse ;  /* 0x000000012525a824 */ /* 0x100fe200078e0a03 */
[----:B------:R-:W-:Y:S01]  /*24f0*/  LOP3.LUT R44, R4, 0x28, RZ, 0xfc, !PT ;  /* 0x00000028042c7812 */ /* 0x000fe200078efcff */
[----:B------:R-:W-:Y:S01]  /*2500*/  @!P5 IMAD.IADD R39, R39, 0x1, -R3 ;  /* 0x000000012727d824 */ /* 0x000fe200078e0a03 */
[----:B------:R-:W-:Y:S01]  /*2510*/  ISETP.GT.U32.AND P1, PT, R3, R40, PT ;  /* 0x000000280300720c */ /* 0x000fe20003f24070 */
[----:B------:R-:W-:Y:S01]  /*2520*/  @!P3 IMAD.MOV R38, RZ, RZ, -R38 ;  /* 0x000000ffff26b224 */ /* 0x000fe200078e0a26 */
[----:B------:R-:W-:Y:S01]  /*2530*/  ISETP.GE.AND P2, PT, R48, RZ, PT ;  /* 0x000000ff3000720c */ /* 0x000fe20003f46270 */
[----:B------:R-:W-:Y:S01]  /*2540*/  @!P0 IMAD.MOV R39, RZ, RZ, -R39 ;  /* 0x000000ffff278224 */ /* 0x000fe200078e0a27 */
[----:B------:R-:W-:Y:S01]  /*2550*/  IABS R48, R44 ;  /* 0x0000002c00307213 */ /* 0x000fe20000000000 */
[----:B------:R-:W-:Y:S01]  /*2560*/  @!P4 IMAD.MOV R37, RZ, RZ, -R37 ;  /* 0x000000ffff25c224 */ /* 0x000fe200078e0a25 */
[----:B------:R-:W-:Y:S01]  /*2570*/  ISETP.GE.AND P3, PT, R43, RZ, PT ;  /* 0x000000ff2b00720c */ /* 0x000fe20003f66270 */
[----:B------:R-:W-:Y:S01]  /*2580*/  IMAD.HI.U32 R43, R5, R46, RZ ;  /* 0x0000002e052b7227 */ /* 0x000fe200078e00ff */
[----:B------:R-:W-:-:S02]  /*2590*/  ISETP.GE.AND P0, PT, R44, RZ, PT ;  /* 0x000000ff2c00720c */ /* 0x000fc40003f06270 */
[----:B------:R-:W-:Y:S01]  /*25a0*/  ISETP.GE.AND P5, PT, R49, RZ, PT ;  /* 0x000000ff3100720c */ /* 0x000fe20003fa6270 */
[----:B------:R-:W-:Y:S01]  /*25b0*/  @!P6 IMAD.IADD R41, R41, 0x1, -R3 ;  /* 0x000000012929e824 */ /* 0x000fe200078e0a03 */
[----:B------:R-:W-:Y:S01]  /*25c0*/  ISETP.GT.U32.AND P6, PT, R3, R42, PT ;  /* 0x0000002a0300720c */ /* 0x000fe20003fc4070 */
[----:B------:R-:W-:Y:S01]  /*25d0*/  IMAD.HI.U32 R44, R5, R48, RZ ;  /* 0x00000030052c7227 */ /* 0x000fe200078e00ff */
[----:B------:R-:W-:Y:S02]  /*25e0*/  ISETP.GE.AND P4, PT, R50, RZ, PT ;  /* 0x000000ff3200720c */ /* 0x000fe40003f86270 */
[----:B------:R-:W-:Y:S01]  /*25f0*/  IABS R50, R45 ;  /* 0x0000002d00327213 */ /* 0x000fe20000000000 */
[----:B------:R-:W-:Y:S01]  /*2600*/  IMAD.MOV R43, RZ, RZ, -R43 ;  /* 0x000000ffff2b7224 */ /* 0x000fe200078e0a2b */
[----:B------:R-:W-:Y:S01]  /*2610*/  LOP3.LUT R49, R4, 0x24, RZ, 0xfc, !PT ;  /* 0x0000002404317812 */ /* 0x000fe200078efcff */
[----:B------:R-:W-:Y:S02]  /*2620*/  IMAD.MOV R47, RZ, RZ, -R44 ;  /* 0x000000ffff2f7224 */ /* 0x000fe400078e0a2c */
[--C-:B------:R-:W-:Y:S01]  /*2630*/  @!P1 IMAD.IADD R40, R40, 0x1, -R3.reuse ;  /* 0x0000000128289824 */ /* 0x100fe200078e0a03 */
[----:B------:R-:W-:Y:S01]  /*2640*/  ISETP.GE.AND P1, PT, R45, RZ, PT ;  /* 0x000000ff2d00720c */ /* 0x000fe20003f26270 */
[----:B------:R-:W-:Y:S01]  /*2650*/  IMAD R44, R3, R43, R46 ;  /* 0x0000002b032c7224 */ /* 0x000fe200078e022e */
[----:B------:R-:W-:Y:S01]  /*2660*/  IABS R52, R49 ;  /* 0x0000003100347213 */ /* 0x000fe20000000000 */
[----:B------:R-:W-:-:S02]  /*2670*/  @!P6 IMAD.IADD R42, R42, 0x1, -R3 ;  /* 0x000000012a2ae824 */ /* 0x000fc400078e0a03 */
[C---:B------:R-:W-:Y:S01]  /*2680*/  IMAD R46, R3.reuse, R47, R48 ;  /* 0x0000002f032e7224 */ /* 0x040fe200078e0230 */
[----:B------:R-:W-:Y:S01]  /*2690*/  IABS R47, R55 ;  /* 0x00000037002f7213 */ /* 0x000fe20000000000 */
[----:B------:R-:W-:Y:S01]  /*26a0*/  @!P2 IMAD.MOV R40, RZ, RZ, -R40 ;  /* 0x000000ffff28a224 */ /* 0x000fe200078e0a28 */
[----:B------:R-:W-:Y:S01]  /*26b0*/  ISETP.GT.U32.AND P6, PT, R3, R42, PT ;  /* 0x0000002a0300720c */ /* 0x000fe20003fc4070 */
[----:B------:R-:W-:Y:S01]  /*26c0*/  IMAD.HI.U32 R45, R5, R50, RZ ;  /* 0x00000032052d7227 */ /* 0x000fe200078e00ff */
[----:B------:R-:W-:-:S03]  /*26d0*/  ISETP.GT.U32.AND P2, PT, R3, R44, PT ;  /* 0x0000002c0300720c */ /* 0x000fc60003f44070 */
[----:B------:R-:W-:Y:S01]  /*26e0*/  @!P5 IMAD.MOV R41, RZ, RZ, -R41 ;  /* 0x000000ffff29d224 */ /* 0x000fe200078e0a29 */
[----:B------:R-:W-:Y:S01]  /*26f0*/  ISETP.GT.U32.AND P5, PT, R3, R46, PT ;  /* 0x0000002e0300720c */ /* 0x000fe20003fa4070 */
[----:B------:R-:W-:Y:S02]  /*2700*/  IMAD.MOV R45, RZ, RZ, -R45 ;  /* 0x000000ffff2d7224 */ /* 0x000fe400078e0a2d */
[----:B------:R-:W-:-:S04]  /*2710*/  IMAD.HI.U32 R43, R5, R52, RZ ;  /* 0x00000034052b7227 */ /* 0x000fc800078e00ff */
[----:B------:R-:W-:Y:S02]  /*2720*/  IMAD R48, R3, R45, R50 ;  /* 0x0000002d03307224 */ /* 0x000fe400078e0232 */
[----:B------:R-:W-:Y:S02]  /*2730*/  IMAD.MOV R43, RZ, RZ, -R43 ;  /* 0x000000ffff2b7224 */ /* 0x000fe400078e0a2b */
[----:B------:R-:W-:-:S04]  /*2740*/  IMAD.HI.U32 R45, R5, R54, RZ ;  /* 0x00000036052d7227 */ /* 0x000fc800078e00ff */
[C---:B------:R-:W-:Y:S02]  /*2750*/  IMAD R50, R3.reuse, R43, R52 ;  /* 0x0000002b03327224 */ /* 0x040fe400078e0234 */
[--C-:B------:R-:W-:Y:S01]  /*2760*/  @!P6 IMAD.IADD R42, R42, 0x1, -R3.reuse ;  /* 0x000000012a2ae824 */ /* 0x100fe200078e0a03 */
[C---:B------:R-:W-:Y:S01]  /*2770*/  ISETP.GT.U32.AND P6, PT, R3.reuse, R48, PT ;  /* 0x000000300300720c */ /* 0x040fe20003fc4070 */
[----:B------:R-:W-:Y:S02]  /*2780*/  @!P2 IMAD.IADD R44, R44, 0x1, -R3 ;  /* 0x000000012c2ca824 */ /* 0x000fe400078e0a03 */
[----:B------:R-:W-:Y:S02]  /*2790*/  IMAD.MOV R45, RZ, RZ, -R45 ;  /* 0x000000ffff2d7224 */ /* 0x000fe400078e0a2d */
[----:B------:R-:W-:Y:S01]  /*27a0*/  @!P5 IMAD.IADD R46, R46, 0x1, -R3 ;  /* 0x000000012e2ed824 */ /* 0x000fe200078e0a03 */
[C---:B------:R-:W-:Y:S01]  /*27b0*/  ISETP.GT.U32.AND P2, PT, R3.reuse, R44, PT ;  /* 0x0000002c0300720c */ /* 0x040fe20003f44070 */
[----:B------:R-:W-:Y:S01]  /*27c0*/  @!P4 IMAD.MOV R42, RZ, RZ, -R42 ;  /* 0x000000ffff2ac224 */ /* 0x000fe200078e0a2a */
[C---:B------:R-:W-:Y:S01]  /*27d0*/  ISETP.GT.U32.AND P4, PT, R3.reuse, R50, PT ;  /* 0x000000320300720c */ /* 0x040fe20003f84070 */
[C---:B------:R-:W-:Y:S01]  /*27e0*/  IMAD R52, R3.reuse, R45, R54 ;  /* 0x0000002d03347224 */ /* 0x040fe200078e0236 */
[----:B------:R-:W-:Y:S01]  /*27f0*/  ISETP.GT.U32.AND P5, PT, R3, R46, PT ;  /* 0x0000002e0300720c */ /* 0x000fe20003fa4070 */
[----:B------:R-:W-:Y:S01]  /*2800*/  IMAD.MOV.U32 R54, RZ, RZ, R47 ;  /* 0x000000ffff367224 */ /* 0x000fe200078e002f */
[----:B------:R-:W-:Y:S01]  /*2810*/  LOP3.LUT R47, R4, 0x1a, RZ, 0xfc, !PT ;  /* 0x0000001a042f7812 */ /* 0x000fe200078efcff */
[----:B------:R-:W-:-:S02]  /*2820*/  @!P6 IMAD.IADD R48, R48, 0x1, -R3 ;  /* 0x000000013030e824 */ /* 0x000fc400078e0a03 */
[----:B------:R-:W-:Y:S01]  /*2830*/  IMAD.HI.U32 R43, R5, R54, RZ ;  /* 0x00000036052b7227 */ /* 0x000fe200078e00ff */
[----:B------:R-:W-:Y:S02]  /*2840*/  IABS R60, R47 ;  /* 0x0000002f003c7213 */ /* 0x000fe40000000000 */
[C---:B------:R-:W-:Y:S01]  /*2850*/  ISETP.GT.U32.AND P6, PT, R3.reuse, R48, PT ;  /* 0x000000300300720c */ /* 0x040fe20003fc4070 */
[----:B------:R-:W-:Y:S02]  /*2860*/  IMAD.MOV R43, RZ, RZ, -R43 ;  /* 0x000000ffff2b7224 */ /* 0x000fe400078e0a2b */
[--C-:B------:R-:W-:Y:S01]  /*2870*/  @!P2 IMAD.IADD R44, R44, 0x1, -R3.reuse ;  /* 0x000000012c2ca824 */ /* 0x100fe200078e0a03 */
[C---:B------:R-:W-:Y:S01]  /*2880*/  ISETP.GT.U32.AND P2, PT, R3.reuse, R52, PT ;  /* 0x000000340300720c */ /* 0x040fe20003f44070 */
[----:B------:R-:W-:Y:S02]  /*2890*/  IMAD R54, R3, R43, R54 ;  /* 0x0000002b03367224 */ /* 0x000fe400078e0236 */
[----:B------:R-:W-:-:S02]  /*28a0*/  @!P4 IMAD.IADD R50, R50, 0x1, -R3 ;  /* 0x000000013232c824 */ /* 0x000fc400078e0a03 */
[----:B------:R-:W-:Y:S01]  /*28b0*/  @!P5 IMAD.IADD R46, R46, 0x1, -R3 ;  /* 0x000000012e2ed824 */ /* 0x000fe200078e0a03 */
[C---:B------:R-:W-:Y:S01]  /*28c0*/  ISETP.GT.U32.AND P5, PT, R3.reuse, R54, PT ;  /* 0x000000360300720c */ /* 0x040fe20003fa4070 */
[----:B------:R-:W-:Y:S01]  /*28d0*/  IMAD.MOV.U32 R58, RZ, RZ, R44 ;  /* 0x000000ffff3a7224 */ /* 0x000fe200078e002c */
[----:B------:R-:W-:Y:S01]  /*28e0*/  ISETP.GT.U32.AND P4, PT, R3, R50, PT ;  /* 0x000000320300720c */ /* 0x000fe20003f84070 */
[----:B------:R-:W-:-:S04]  /*28f0*/  IMAD.HI.U32 R43, R5, R56, RZ ;  /* 0x00000038052b7227 */ /* 0x000fc800078e00ff */
[----:B------:R-:W-:Y:S01]  /*2900*/  @!P3 IMAD.MOV R58, RZ, RZ, -R58 ;  /* 0x000000ffff3ab224 */ /* 0x000fe200078e0a3a */
[----:B------:R-:W-:Y:S01]  /*2910*/  ISETP.GE.AND P3, PT, R49, RZ, PT ;  /* 0x000000ff3100720c */ /* 0x000fe20003f66270 */
[----:B------:R-:W-:Y:S01]  /*2920*/  IMAD.HI.U32 R45, R5, R60, RZ ;  /* 0x0000003c052d7227 */ /* 0x000fe200078e00ff */
[----:B------:R-:W-:-:S03]  /*2930*/  LOP3.LUT R49, R4, 0x16, RZ, 0xfc, !PT ;  /* 0x0000001604317812 */ /* 0x000fc600078efcff */
[----:B------:R-:W-:Y:S02]  /*2940*/  IMAD.MOV R43, RZ, RZ, -R43 ;  /* 0x000000ffff2b7224 */ /* 0x000fe400078e0a2b */
[----:B------:R-:W-:Y:S01]  /*2950*/  @!P2 IMAD.IADD R52, R52, 0x1, -R3 ;  /* 0x000000013434a824 */ /* 0x000fe200078e0a03 */
[----:B------:R-:W-:Y:S01]  /*2960*/  ISETP.GE.AND P2, PT, R55, RZ, PT ;  /* 0x000000ff3700720c */ /* 0x000fe20003f46270 */
[----:B------:R-:W-:Y:S02]  /*2970*/  IMAD.MOV R45, RZ, RZ, -R45 ;  /* 0x000000ffff2d7224 */ /* 0x000fe400078e0a2d */
[C---:B------:R-:W-:Y:S01]  /*2980*/  IMAD R44, R3.reuse, R43, R56 ;  /* 0x0000002b032c7224 */ /* 0x040fe200078e0238 */
[----:B------:R-:W-:Y:S01]  /*2990*/  LOP3.LUT R43, R4, 0x18, RZ, 0xfc, !PT ;  /* 0x00000018042b7812 */ /* 0x000fe200078efcff */
[--C-:B------:R-:W-:Y:S01]  /*29a0*/  @!P5 IMAD.IADD R54, R54, 0x1, -R3.reuse ;  /* 0x000000013636d824 */ /* 0x100fe200078e0a03 */
[C---:B------:R-:W-:Y:S01]  /*29b0*/  ISETP.GT.U32.AND P5, PT, R3.reuse, R52, PT ;  /* 0x000000340300720c */ /* 0x040fe20003fa4070 */
[----:B------:R-:W-:Y:S01]  /*29c0*/  @!P4 IMAD.IADD R50, R50, 0x1, -R3 ;  /* 0x000000013232c824 */ /* 0x000fe200078e0a03 */
[C---:B------:R-:W-:Y:S01]  /*29d0*/  ISETP.GT.U32.AND P4, PT, R3.reuse, R44, PT ;  /* 0x0000002c0300720c */ /* 0x040fe20003f84070 */
[----:B------:R-:W-:-:S02]  /*29e0*/  IMAD R56, R3, R45, R60 ;  /* 0x0000002d03387224 */ /* 0x000fc400078e023c */
[----:B------:R-:W-:Y:S01]  /*29f0*/  IMAD.MOV.U32 R60, RZ, RZ, R46 ;  /* 0x000000ffff3c7224 */ /* 0x000fe200078e002e */
[----:B------:R-:W-:Y:S01]  /*2a00*/  IABS R46, R43 ;  /* 0x0000002b002e7213 */ /* 0x000fe20000000000 */
[----:B------:R-:W-:Y:S02]  /*2a10*/  IMAD.MOV.U32 R64, RZ, RZ, R50 ;  /* 0x000000ffff407224 */ /* 0x000fe400078e0032 */
[--C-:B------:R-:W-:Y:S01]  /*2a20*/  @!P6 IMAD.IADD R48, R48, 0x1, -R3.reuse ;  /* 0x000000013030e824 */ /* 0x100fe200078e0a03 */
[----:B------:R-:W-:Y:S01]  /*2a30*/  ISETP.GE.AND P6, PT, R51, RZ, PT ;  /* 0x000000ff3300720c */ /* 0x000fe20003fc6270 */
[----:B------:R-:W-:Y:S01]  /*2a40*/  @!P0 IMAD.MOV R60, RZ, RZ, -R60 ;  /* 0x000000ffff3c8224 */ /* 0x000fe200078e0a3c */
[C---:B------:R-:W-:Y:S01]  /*2a50*/  ISETP.GT.U32.AND P0, PT, R3.reuse, R54, PT ;  /* 0x000000360300720c */ /* 0x040fe20003f04070 */
[----:B------:R-:W-:Y:S01]  /*2a60*/  @!P3 IMAD.MOV R64, RZ, RZ, -R64 ;  /* 0x000000ffff40b224 */ /* 0x000fe200078e0a40 */
[----:B------:R-:W-:Y:S01]  /*2a70*/  ISETP.GT.U32.AND P3, PT, R3, R56, PT ;  /* 0x000000380300720c */ /* 0x000fe20003f64070 */
[--C-:B------:R-:W-:Y:S01]  /*2a80*/  @!P5 IMAD.IADD R52, R52, 0x1, -R3.reuse ;  /* 0x000000013434d824 */ /* 0x100fe200078e0a03 */
[----:B------:R-:W-:Y:S01]  /*2a90*/  ISETP.GE.AND P5, PT, R47, RZ, PT ;  /* 0x000000ff2f00720c */ /* 0x000fe20003fa6270 */
[--C-:B------:R-:W-:Y:S01]  /*2aa0*/  @!P4 IMAD.IADD R44, R44, 0x1, -R3.reuse ;  /* 0x000000012c2cc824 */ /* 0x100fe200078e0a03 */
[----:B------:R-:W-:Y:S01]  /*2ab0*/  LOP3.LUT R47, R4, 0x10, RZ, 0xfc, !PT ;  /* 0x00000010042f7812 */ /* 0x000fe200078efcff */
[----:B------:R-:W-:Y:S01]  /*2ac0*/  IMAD.MOV.U32 R66, RZ, RZ, R52 ;  /* 0x000000ffff427224 */ /* 0x000fe200078e0034 */
[----:B------:R-:W-:Y:S01]  /*2ad0*/  ISETP.GE.AND P4, PT, R49, RZ, PT ;  /* 0x000000ff3100720c */ /* 0x000fe20003f86270 */
[----:B------:R-:W-:Y:S01]  /*2ae0*/  IMAD.MOV.U32 R62, RZ, RZ, R48 ;  /* 0x000000ffff3e7224 */ /* 0x000fe200078e0030 */
[----:B------:R-:W-:Y:S01]  /*2af0*/  IABS R48, R49 ;  /* 0x0000003100307213 */ /* 0x000fe20000000000 */
[----:B------:R-:W-:Y:S01]  /*2b00*/  @!P6 IMAD.MOV R66, RZ, RZ, -R66 ;  /* 0x000000ffff42e224 */ /* 0x000fe200078e0a42 */
[----:B------:R-:W-:Y:S01]  /*2b10*/  ISETP.GT.U32.AND P6, PT, R3, R44, PT ;  /* 0x0000002c0300720c */ /* 0x000fe20003fc4070 */
[--C-:B------:R-:W-:Y:S01]  /*2b20*/  @!P0 IMAD.IADD R54, R54, 0x1, -R3.reuse ;  /* 0x0000000136368824 */ /* 0x100fe200078e0a03 */
[----:B------:R-:W-:Y:S01]  /*2b30*/  ISETP.GE.AND P0, PT, R43, RZ, PT ;  /* 0x000000ff2b00720c */ /* 0x000fe20003f06270 */
[----:B------:R-:W-:Y:S01]  /*2b40*/  @!P3 IMAD.IADD R56, R56, 0x1, -R3 ;  /* 0x000000013838b824 */ /* 0x000fe200078e0a03 */
[----:B------:R-:W-:Y:S01]  /*2b50*/  IABS R84, R47 ;  /* 0x0000002f00547213 */ /* 0x000fe20000000000 */
[----:B------:R-:W-:Y:S01]  /*2b60*/  IMAD.HI.U32 R43, R5, R46, RZ ;  /* 0x0000002e052b7227 */ /* 0x000fe200078e00ff */
[----:B------:R-:W-:-:S02]  /*2b70*/  LOP3.LUT R49, R4, 0xc, RZ, 0xfc, !PT ;  /* 0x0000000c04317812 */ /* 0x000fc400078efcff */
[----:B------:R-:W-:Y:S01]  /*2b80*/  ISETP.GT.U32.AND P3, PT, R3, R56, PT ;  /* 0x000000380300720c */ /* 0x000fe20003f64070 */
[----:B------:R-:W-:Y:S01]  /*2b90*/  IMAD.MOV R43, RZ, RZ, -R43 ;  /* 0x000000ffff2b7224 */ /* 0x000fe200078e0a2b */
[----:B------:R-:W-:Y:S01]  /*2ba0*/  IABS R88, R49 ;  /* 0x0000003100587213 */ /* 0x000fe20000000000 */
[----:B------:R-:W-:-:S04]  /*2bb0*/  IMAD.HI.U32 R45, R5, R48, RZ ;  /* 0x00000030052d7227 */ /* 0x000fc800078e00ff */
[C---:B------:R-:W-:Y:S01]  /*2bc0*/  IMAD R46, R3.reuse, R43, R46 ;  /* 0x0000002b032e7224 */ /* 0x040fe200078e022e */
[----:B------:R-:W-:Y:S01]  /*2bd0*/  LOP3.LUT R43, R4, 0x14, RZ, 0xfc, !PT ;  /* 0x00000014042b7812 */ /* 0x000fe200078efcff */
[----:B------:R-:W-:Y:S02]  /*2be0*/  @!P6 IMAD.IADD R44, R44, 0x1, -R3 ;  /* 0x000000012c2ce824 */ /* 0x000fe400078e0a03 */
[----:B------:R-:W-:Y:S01]  /*2bf0*/  IMAD.MOV R45, RZ, RZ, -R45 ;  /* 0x000000ffff2d7224 */ /* 0x000fe200078e0a2d */
[C---:B------:R-:W-:Y:S01]  /*2c00*/  ISETP.GT.U32.AND P6, PT, R3.reuse, R46, PT ;  /* 0x0000002e0300720c */ /* 0x040fe20003fc4070 */
[--C-:B------:R-:W-:Y:S01]  /*2c10*/  @!P3 IMAD.IADD R56, R56, 0x1, -R3.reuse ;  /* 0x000000013838b824 */ /* 0x100fe200078e0a03 */
[----:B------:R-:W-:Y:S01]  /*2c20*/  IABS R80, R43 ;  /* 0x0000002b00507213 */ /* 0x000fe20000000000 */
[C---:B------:R-:W-:Y:S01]  /*2c30*/  IMAD R48, R3.reuse, R45, R48 ;  /* 0x0000002d03307224 */ /* 0x040fe200078e0230 */
[C---:B------:R-:W-:Y:S01]  /*2c40*/  LOP3.LUT R45, R4.reuse, 0x12, RZ, 0xfc, !PT ;  /* 0x00000012042d7812 */ /* 0x040fe200078efcff */
[----:B------:R-:W-:Y:S01]  /*2c50*/  IMAD.MOV.U32 R74, RZ, RZ, R56 ;  /* 0x000000ffff4a7224 */ /* 0x000fe200078e0038 */
[----:B------:R-:W-:Y:S01]  /*2c60*/  LOP3.LUT R56, R4, 0x8, RZ, 0xfc, !PT ;  /* 0x0000000804387812 */ /* 0x000fe200078efcff */
[----:B------:R-:W-:Y:S01]  /*2c70*/  IMAD.MOV.U32 R68, RZ, RZ, R54 ;  /* 0x000000ffff447224 */ /* 0x000fe200078e0036 */
[----:B------:R-:W-:Y:S01]  /*2c80*/  IABS R82, R45 ;  /* 0x0000002d00527213 */ /* 0x000fe20000000000 */
[----:B------:R-:W-:Y:S01]  /*2c90*/  @!P5 IMAD.MOV R74, RZ, RZ, -R74 ;  /* 0x000000ffff4ad224 */ /* 0x000fe200078e0a4a */
[----:B------:R-:W-:Y:S01]  /*2ca0*/  ISETP.GT.U32.AND P5, PT, R3, R48, PT ;  /* 0x000000300300720c */ /* 0x000fe20003fa4070 */
[----:B------:R-:W-:Y:S01]  /*2cb0*/  @!P2 IMAD.MOV R68, RZ, RZ, -R68 ;  /* 0x000000ffff44a224 */ /* 0x000fe200078e0a44 */
[----:B------:R-:W-:Y:S01]  /*2cc0*/  ISETP.GE.AND P2, PT, R43, RZ, PT ;  /* 0x000000ff2b00720c */ /* 0x000fe20003f46270 */
[----:B------:R-:W-:Y:S01]  /*2cd0*/  @!P6 IMAD.IADD R46, R46, 0x1, -R3 ;  /* 0x000000012e2ee824 */ /* 0x000fe200078e0a03 */
[----:B------:R-:W-:Y:S01]  /*2ce0*/  ISETP.GE.AND P3, PT, R45, RZ, PT ;  /* 0x000000ff2d00720c */ /* 0x000fe20003f66270 */
[----:B------:R-:W-:Y:S01]  /*2cf0*/  IMAD.HI.U32 R43, R5, R80, RZ ;  /* 0x00000050052b7227 */ /* 0x000fe200078e00ff */
[----:B------:R-:W-:-:S02]  /*2d00*/  LOP3.LUT R54, R4, 0xa, RZ, 0xfc, !PT ;  /* 0x0000000a04367812 */ /* 0x000fc400078efcff */
[----:B------:R-:W-:Y:S01]  /*2d10*/  ISETP.GT.U32.AND P6, PT, R3, R46, PT ;  /* 0x0000002e0300720c */ /* 0x000fe20003fc4070 */
[----:B------:R-:W-:Y:S01]  /*2d20*/  IMAD.MOV.U32 R72, RZ, RZ, R44 ;  /* 0x000000ffff487224 */ /* 0x000fe200078e002c */
[----:B------:R-:W-:Y:S01]  /*2d30*/  IABS R90, R54 ;  /* 0x00000036005a7213 */ /* 0x000fe20000000000 */
[----:B------:R-:W-:Y:S01]  /*2d40*/  IMAD.MOV R43, RZ, RZ, -R43 ;  /* 0x000000ffff2b7224 */ /* 0x000fe200078e0a2b */
[----:B------:R-:W-:Y:S01]  /*2d50*/  IABS R92, R56 ;  /* 0x00000038005c7213 */ /* 0x000fe20000000000 */
[----:B------:R-:W-:Y:S02]  /*2d60*/  @!P5 IMAD.IADD R48, R48, 0x1, -R3 ;  /* 0x000000013030d824 */ /* 0x000fe400078e0a03 */
[----:B------:R-:W-:-:S03]  /*2d70*/  IMAD.HI.U32 R44, R5, R82, RZ ;  /* 0x00000052052c7227 */ /* 0x000fc600078e00ff */
[C---:B------:R-:W-:Y:S01]  /*2d80*/  ISETP.GT.U32.AND P5, PT, R3.reuse, R48, PT ;  /* 0x000000300300720c */ /* 0x040fe20003fa4070 */
[----:B------:R-:W-:Y:S02]  /*2d90*/  IMAD R80, R3, R43, R80 ;  /* 0x0000002b03507224 */ /* 0x000fe400078e0250 */
[----:B------:R-:W-:Y:S02]  /*2da0*/  IMAD.MOV R44, RZ, RZ, -R44 ;  /* 0x000000ffff2c7224 */ /* 0x000fe400078e0a2c */
[----:B------:R-:W-:-:S04]  /*2db0*/  IMAD.HI.U32 R43, R5, R84, RZ ;  /* 0x00000054052b7227 */ /* 0x000fc800078e00ff */
[----:B------:R-:W-:Y:S01]  /*2dc0*/  @!P6 IMAD.IADD R46, R46, 0x1, -R3 ;  /* 0x000000012e2ee824 */ /* 0x000fe200078e0a03 */
[C---:B------:R-:W-:Y:S01]  /*2dd0*/  ISETP.GT.U32.AND P6, PT, R3.reuse, R80, PT ;  /* 0x000000500300720c */ /* 0x040fe20003fc4070 */
[C---:B------:R-:W-:Y:S02]  /*2de0*/  IMAD R82, R3.reuse, R44, R82 ;  /* 0x0000002c03527224 */ /* 0x040fe400078e0252 */
[----:B------:R-:W-:Y:S02]  /*2df0*/  IMAD.MOV R45, RZ, RZ, -R43 ;  /* 0x000000ffff2d7224 */ /* 0x000fe400078e0a2b */
[----:B------:R-:W-:Y:S02]  /*2e00*/  IMAD.MOV.U32 R76, RZ, RZ, R46 ;  /* 0x000000ffff4c7224 */ /* 0x000fe400078e002e */
[C---:B------:R-:W-:Y:S02]  /*2e10*/  IMAD R84, R3.reuse, R45, R84 ;  /* 0x0000002d03547224 */ /* 0x040fe400078e0254 */
[----:B------:R-:W-:Y:S01]  /*2e20*/  @!P0 IMAD.MOV R76, RZ, RZ, -R76 ;  /* 0x000000ffff4c8224 */ /* 0x000fe200078e0a4c */
[C---:B------:R-:W-:Y:S01]  /*2e30*/  ISETP.GT.U32.AND P0, PT, R3.reuse, R82, PT ;  /* 0x000000520300720c */ /* 0x040fe20003f04070 */
[----:B------:R-:W-:Y:S01]  /*2e40*/  @!P5 IMAD.IADD R48, R48, 0x1, -R3 ;  /* 0x000000013030d824 */ /* 0x000fe200078e0a03 */
[----:B------:R-:W-:Y:S01]  /*2e50*/  ISETP.GT.U32.AND P5, PT, R3, R84, PT ;  /* 0x000000540300720c */ /* 0x000fe20003fa4070 */
[----:B------:R-:W-:-:S04]  /*2e60*/  IMAD.HI.U32 R43, R5, R90, RZ ;  /* 0x0000005a052b7227 */ /* 0x000fc800078e00ff */
[----:B------:R-:W-:Y:S02]  /*2e70*/  IMAD.MOV R43, RZ, RZ, -R43 ;  /* 0x000000ffff2b7224 */ /* 0x000fe400078e0a2b */
[----:B------:R-:W-:Y:S01]  /*2e80*/  @!P1 IMAD.MOV R62, RZ, RZ, -R62 ;  /* 0x000000ffff3e9224 */ /* 0x000fe200078e0a3e */
[----:B------:R-:W-:Y:S01]  /*2e90*/  ISETP.GE.AND P1, PT, R57, RZ, PT ;  /* 0x000000ff3900720c */ /* 0x000fe20003f26270 */
[----:B------:R-:W-:Y:S02]  /*2ea0*/  IMAD R90, R3, R43, R90 ;  /* 0x0000002b035a7224 */ /* 0x000fe400078e025a */
[--C-:B------:R-:W-:Y:S02]  /*2eb0*/  @!P0 IMAD.IADD R82, R82, 0x1, -R3.reuse ;  /* 0x0000000152528824 */ /* 0x100fe400078e0a03 */
[----:B------:R-:W-:Y:S02]  /*2ec0*/  @!P5 IMAD.IADD R84, R84, 0x1, -R3 ;  /* 0x000000015454d824 */ /* 0x000fe400078e0a03 */
[----:B------:R-:W-:Y:S01]  /*2ed0*/  IMAD.HI.U32 R43, R5, R92, RZ ;  /* 0x0000005c052b7227 */ /* 0x000fe200078e00ff */
[----:B------:R-:W-:-:S02]  /*2ee0*/  ISETP.GT.U32.AND P0, PT, R3, R82, PT ;  /* 0x000000520300720c */ /* 0x000fc40003f04070 */
[C---:B------:R-:W-:Y:S01]  /*2ef0*/  ISETP.GT.U32.AND P5, PT, R3.reuse, R84, PT ;  /* 0x000000540300720c */ /* 0x040fe20003fa4070 */
[----:B------:R-:W-:Y:S02]  /*2f00*/  IMAD.MOV R43, RZ, RZ, -R43 ;  /* 0x000000ffff2b7224 */ /* 0x000fe400078e0a2b */
[----:B------:R-:W-:Y:S02]  /*2f10*/  @!P6 IMAD.IADD R80, R80, 0x1, -R3 ;  /* 0x000000015050e824 */ /* 0x000fe400078e0a03 */
[----:B------:R-:W-:Y:S02]  /*2f20*/  IMAD R92, R3, R43, R92 ;  /* 0x0000002b035c7224 */ /* 0x000fe400078e025c */
[----:B------:R-:W-:Y:S01]  /*2f30*/  IMAD.HI.U32 R44, R5, R88, RZ ;  /* 0x00000058052c7227 */ /* 0x000fe200078e00ff */
[----:B------:R-:W-:-:S03]  /*2f40*/  ISETP.GT.U32.AND P6, PT, R3, R80, PT ;  /* 0x000000500300720c */ /* 0x000fc60003fc4070 */
[--C-:B------:R-:W-:Y:S01]  /*2f50*/  @!P0 IMAD.IADD R82, R82, 0x1, -R3.reuse ;  /* 0x0000000152528824 */ /* 0x100fe200078e0a03 */
[C---:B------:R-:W-:Y:S01]  /*2f60*/  ISETP.GT.U32.AND P0, PT, R3.reuse, R90, PT ;  /* 0x0000005a0300720c */ /* 0x040fe20003f04070 */
[----:B------:R-:W-:Y:S01]  /*2f70*/  @!P5 IMAD.IADD R84, R84, 0x1, -R3 ;  /* 0x000000015454d824 */ /* 0x000fe200078e0a03 */
[----:B------:R-:W-:Y:S01]  /*2f80*/  ISETP.GT.U32.AND P5, PT, R3, R92, PT ;  /* 0x0000005c0300720c */ /* 0x000fe20003fa4070 */
[----:B------:R-:W-:Y:S02]  /*2f90*/  IMAD.MOV R44, RZ, RZ, -R44 ;  /* 0x000000ffff2c7224 */ /* 0x000fe400078e0a2c */
[----:B------:R-:W-:Y:S01]  /*2fa0*/  @!P1 IMAD.MOV R72, RZ, RZ, -R72 ;  /* 0x000000ffff489224 */ /* 0x000fe200078e0a48 */
[----:B------:R-:W-:Y:S01]  /*2fb0*/  ISETP.GE.AND P1, PT, R47, RZ, PT ;  /* 0x000000ff2f00720c */ /* 0x000fe20003f26270 */
[----:B------:R-:W-:Y:S01]  /*2fc0*/  IMAD R88, R3, R44, R88 ;  /* 0x0000002c03587224 */ /* 0x000fe200078e0258 */
[----:B------:R-:W-:Y:S01]  /*2fd0*/  LEA.HI R47, R152, R0, RZ, 0x1a ;  /* 0x00000000982f7211 */ /* 0x000fe200078fd0ff */
[----:B------:R-:W-:-:S04]  /*2fe0*/  IMAD.HI.U32 R44, R5, R96, RZ ;  /* 0x00000060052c7227 */ /* 0x000fc800078e00ff */
[--C-:B------:R-:W-:Y:S02]  /*2ff0*/  @!P0 IMAD.IADD R90, R90, 0x1, -R3.reuse ;  /* 0x000000015a5a8824 */ /* 0x100fe400078e0a03 */
[----:B------:R-:W-:Y:S02]  /*3000*/  @!P5 IMAD.IADD R92, R92, 0x1, -R3 ;  /* 0x000000015c5cd824 */ /* 0x000fe400078e0a03 */
[----:B------:R-:W-:Y:S01]  /*3010*/  IMAD.MOV R44, RZ, RZ, -R44 ;  /* 0x000000ffff2c7224 */ /* 0x000fe200078e0a2c */
[----:B------:R-:W-:Y:S01]  /*3020*/  ISETP.GT.U32.AND P5, PT, R3, R90, PT ;  /* 0x0000005a0300720c */ /* 0x000fe20003fa4070 */
[----:B------:R-:W-:Y:S02]  /*3030*/  VIADD R51, R47, 0x7e ;  /* 0x0000007e2f337836 */ /* 0x000fe40000000000 */
[----:B------:R-:W-:-:S03]  /*3040*/  IMAD.HI.U32 R43, R5, R94, RZ ;  /* 0x0000005e052b7227 */ /* 0x000fc600078e00ff */
[----:B------:R-:W-:Y:S01]  /*3050*/  IABS R46, R51 ;  /* 0x00000033002e7213 */ /* 0x000fe20000000000 */
[----:B------:R-:W-:Y:S01]  /*3060*/  @!P6 IMAD.IADD R80, R80, 0x1, -R3 ;  /* 0x000000015050e824 */ /* 0x000fe200078e0a03 */
[C---:B------:R-:W-:Y:S01]  /*3070*/  ISETP.GT.U32.AND P6, PT, R3.reuse, R88, PT ;  /* 0x000000580300720c */ /* 0x040fe20003fc4070 */
[C---:B------:R-:W-:Y:S02]  /*3080*/  IMAD R96, R3.reuse, R44, R96 ;  /* 0x0000002c03607224 */ /* 0x040fe400078e0260 */
[----:B------:R-:W-:Y:S02]  /*3090*/  IMAD.MOV R43, RZ, RZ, -R43 ;  /* 0x000000ffff2b7224 */ /* 0x000fe400078e0a2b */
[----:B------:R-:W-:Y:S01]  /*30a0*/  @!P5 IMAD.IADD R90, R90, 0x1, -R3 ;  /* 0x000000015a5ad824 */ /* 0x000fe200078e0a03 */
[C---:B------:R-:W-:Y:S01]  /*30b0*/  ISETP.GT.U32.AND P5, PT, R3.reuse, R96, PT ;  /* 0x000000600300720c */ /* 0x040fe20003fa4070 */
[----:B------:R-:W-:Y:S02]  /*30c0*/  IMAD R94, R3, R43, R94 ;  /* 0x0000002b035e7224 */ /* 0x000fe400078e025e */
[----:B------:R-:W-:-:S04]  /*30d0*/  IMAD.HI.U32 R43, R5, R46, RZ ;  /* 0x0000002e052b7227 */ /* 0x000fc800078e00ff */
[----:B------:R-:W-:Y:S02]  /*30e0*/  VIADD R55, R47, 0x6e ;  /* 0x0000006e2f377836 */ /* 0x000fe40000000000 */
[----:B------:R-:W-:Y:S02]  /*30f0*/  IMAD.MOV R44, RZ, RZ, -R43 ;  /* 0x000000ffff2c7224 */ /* 0x000fe400078e0a2b */
[--C-:B------:R-:W-:Y:S01]  /*3100*/  @!P6 IMAD.IADD R88, R88, 0x1, -R3.reuse ;  /* 0x000000015858e824 */ /* 0x100fe200078e0a03 */
[----:B------:R-:W-:Y:S01]  /*3110*/  ISETP.GE.AND P6, PT, R49, RZ, PT ;  /* 0x000000ff3100720c */ /* 0x000fe20003fc6270 */
[----:B------:R-:W-:Y:S01]  /*3120*/  IMAD.MOV.U32 R78, RZ, RZ, R48 ;  /* 0x000000ffff4e7224 */ /* 0x000fe200078e0030 */
[----:B------:R-:W-:Y:S01]  /*3130*/  IABS R48, R55 ;  /* 0x0000003700307213 */ /* 0x000fe20000000000 */
[C---:B------:R-:W-:Y:S01]  /*3140*/  IMAD R46, R3.reuse, R44, R46 ;  /* 0x0000002c032e7224 */ /* 0x040fe200078e022e */
[C---:B------:R-:W-:Y:S01]  /*3150*/  ISETP.GT.U32.AND P0, PT, R3.reuse, R88, PT ;  /* 0x000000580300720c */ /* 0x040fe20003f04070 */
[----:B------:R-:W-:Y:S01]  /*3160*/  @!P4 IMAD.MOV R78, RZ, RZ, -R78 ;  /* 0x000000ffff4ec224 */ /* 0x000fe200078e0a4e */
[C---:B------:R-:W-:Y:S01]  /*3170*/  ISETP.GT.U32.AND P4, PT, R3.reuse, R92, PT ;  /* 0x0000005c0300720c */ /* 0x040fe20003f84070 */
[----:B------:R-:W-:Y:S01]  /*3180*/  @!P5 IMAD.IADD R96, R96, 0x1, -R3 ;  /* 0x000000016060d824 */ /* 0x000fe200078e0a03 */
[----:B------:R-:W-:Y:S01]  /*3190*/  ISETP.GT.U32.AND P5, PT, R3, R46, PT ;  /* 0x0000002e0300720c */ /* 0x000fe20003fa4070 */
[----:B------:R-:W-:-:S04]  /*31a0*/  IMAD.HI.U32 R45, R5, R98, RZ ;  /* 0x00000062052d7227 */ /* 0x000fc800078e00ff */
[----:B------:R-:W-:-:S04]  /*31b0*/  IMAD.HI.U32 R43, R5, R48, RZ ;  /* 0x00000030052b7227 */ /* 0x000fc800078e00ff */
[----:B------:R-:W-:Y:S02]  /*31c0*/  IMAD.MOV R45, RZ, RZ, -R45 ;  /* 0x000000ffff2d7224 */ /* 0x000fe400078e0a2d */
[----:B------:R-:W-:Y:S02]  /*31d0*/  VIADD R57, R47, 0x5e ;  /* 0x0000005e2f397836 */ /* 0x000fe40000000000 */
[----:B------:R-:W-:Y:S02]  /*31e0*/  IMAD.MOV R43, RZ, RZ, -R43 ;  /* 0x000000ffff2b7224 */ /* 0x000fe400078e0a2b */
[C---:B------:R-:W-:Y:S01]  /*31f0*/  IMAD R98, R3.reuse, R45, R98 ;  /* 0x0000002d03627224 */ /* 0x040fe200078e0262 */
[----:B------:R-:W-:Y:S01]  /*3200*/  IABS R50, R57 ;  /* 0x0000003900327213 */ /* 0x000fe20000000000 */
[C---:B------:R-:W-:Y:S02]  /*3210*/  IMAD R48, R3.reuse, R43, R48 ;  /* 0x0000002b03307224 */ /* 0x040fe400078e0230 */
[--C-:B------:R-:W-:Y:S01]  /*3220*/  @!P0 IMAD.IADD R88, R88, 0x1, -R3.reuse ;  /* 0x0000000158588824 */ /* 0x100fe200078e0a03 */
[C---:B------:R-:W-:Y:S01]  /*3230*/  ISETP.GT.U32.AND P0, PT, R3.reuse, R94, PT ;  /* 0x0000005e0300720c */ /* 0x040fe20003f04070 */
[----:B------:R-:W-:Y:S01]  /*3240*/  @!P4 IMAD.IADD R92, R92, 0x1, -R3 ;  /* 0x000000015c5cc824 */ /* 0x000fe200078e0a03 */
[----:B------:R-:W-:Y:S01]  /*3250*/  ISETP.GT.U32.AND P4, PT, R3, R98, PT ;  /* 0x000000620300720c */ /* 0x000fe20003f84070 */
[----:B------:R-:W-:-:S02]  /*3260*/  VIADD R59, R47, 0x4e ;  /* 0x0000004e2f3b7836 */ /* 0x000fc40000000000 */
[----:B------:R-:W-:Y:S01]  /*3270*/  @!P5 IMAD.IADD R46, R46, 0x1, -R3 ;  /* 0x000000012e2ed824 */ /* 0x000fe200078e0a03 */
[----:B------:R-:W-:Y:S01]  /*3280*/  ISETP.GT.U32.AND P5, PT, R3, R48, PT ;  /* 0x000000300300720c */ /* 0x000fe20003fa4070 */
[----:B------:R-:W-:Y:S01]  /*3290*/  IMAD.HI.U32 R44, R5, R50, RZ ;  /* 0x00000032052c7227 */ /* 0x000fe200078e00ff */
[----:B------:R-:W-:-:S03]  /*32a0*/  IABS R52, R59 ;  /* 0x0000003b00347213 */ /* 0x000fc60000000000 */
[----:B------:R-:W-:Y:S02]  /*32b0*/  IMAD.MOV R44, RZ, RZ, -R44 ;  /* 0x000000ffff2c7224 */ /* 0x000fe400078e0a2c */
[C---:B------:R-:W-:Y:S02]  /*32c0*/  VIADD R61, R47.reuse, 0x3e ;  /* 0x0000003e2f3d7836 */ /* 0x040fe40000000000 */
[----:B------:R-:W-:Y:S02]  /*32d0*/  VIADD R65, R47, 0x1e ;  /* 0x0000001e2f417836 */ /* 0x000fe40000000000 */
[----:B------:R-:W-:-:S03]  /*32e0*/  IMAD.HI.U32 R45, R5, R52, RZ ;  /* 0x00000034052d7227 */ /* 0x000fc600078e00ff */
[----:B------:R-:W-:Y:S01]  /*32f0*/  IABS R70, R65 ;  /* 0x0000004100467213 */ /* 0x000fe20000000000 */
[C---:B------:R-:W-:Y:S02]  /*3300*/  IMAD R50, R3.reuse, R44, R50 ;  /* 0x0000002c03327224 */ /* 0x040fe400078e0232 */
[--C-:B------:R-:W-:Y:S01]  /*3310*/  @!P0 IMAD.IADD R94, R94, 0x1, -R3.reuse ;  /* 0x000000015e5e8824 */ /* 0x100fe200078e0a03 */
[----:B------:R-:W-:Y:S01]  /*3320*/  ISETP.GE.AND P0, PT, R54, RZ, PT ;  /* 0x000000ff3600720c */ /* 0x000fe20003f06270 */
[----:B------:R-:W-:Y:S01]  /*3330*/  @!P4 IMAD.IADD R98, R98, 0x1, -R3 ;  /* 0x000000016262c824 */ /* 0x000fe200078e0a03 */
[----:B------:R-:W-:Y:S01]  /*3340*/  IABS R54, R61 ;  /* 0x0000003d00367213 */ /* 0x000fe20000000000 */
[----:B------:R-:W-:Y:S01]  /*3350*/  IMAD.MOV R45, RZ, RZ, -R45 ;  /* 0x000000ffff2d7224 */ /* 0x000fe200078e0a2d */
[----:B------:R-:W-:Y:S01]  /*3360*/  ISETP.GE.AND P4, PT, R56, RZ, PT ;  /* 0x000000ff3800720c */ /* 0x000fe20003f86270 */
[----:B------:R-:W-:Y:S01]  /*3370*/  @!P5 IMAD.IADD R48, R48, 0x1, -R3 ;  /* 0x000000013030d824 */ /* 0x000fe200078e0a03 */
[C---:B------:R-:W-:Y:S01]  /*3380*/  ISETP.GT.U32.AND P5, PT, R3.reuse, R50, PT ;  /* 0x000000320300720c */ /* 0x040fe20003fa4070 */
[----:B------:R-:W-:Y:S01]  /*3390*/  @!P2 IMAD.MOV R80, RZ, RZ, -R80 ;  /* 0x000000ffff50a224 */ /* 0x000fe200078e0a50 */
[C---:B------:R-:W-:Y:S01]  /*33a0*/  ISETP.GT.U32.AND P2, PT, R3.reuse, R94, PT ;  /* 0x0000005e0300720c */ /* 0x040fe20003f44070 */
[----:B------:R-:W-:Y:S01]  /*33b0*/  @!P1 IMAD.MOV R84, RZ, RZ, -R84 ;  /* 0x000000ffff549224 */ /* 0x000fe200078e0a54 */
[C---:B------:R-:W-:Y:S01]  /*33c0*/  ISETP.GT.U32.AND P1, PT, R3.reuse, R98, PT ;  /* 0x000000620300720c */ /* 0x040fe20003f24070 */
[----:B------:R-:W-:-:S02]  /*33d0*/  IMAD R52, R3, R45, R52 ;  /* 0x0000002d03347224 */ /* 0x000fc400078e0234 */
[----:B------:R-:W-:Y:S02]  /*33e0*/  VIADD R63, R47, 0x2e ;  /* 0x0000002e2f3f7836 */ /* 0x000fe40000000000 */
[----:B------:R-:W-:-:S03]  /*33f0*/  IMAD.HI.U32 R43, R5, R54, RZ ;  /* 0x00000036052b7227 */ /* 0x000fc600078e00ff */
[----:B------:R-:W-:Y:S01]  /*3400*/  IABS R56, R63 ;  /* 0x0000003f00387213 */ /* 0x000fe20000000000 */
[----:B------:R-:W-:-:S04]  /*3410*/  IMAD.HI.U32 R45, R5, R70, RZ ;  /* 0x00000046052d7227 */ /* 0x000fc800078e00ff */
[----:B------:R-:W-:Y:S02]  /*3420*/  VIADD R47, R47, 0xe ;  /* 0x0000000e2f2f7836 */ /* 0x000fe40000000000 */
[----:B------:R-:W-:Y:S02]  /*3430*/  IMAD.MOV R43, RZ, RZ, -R43 ;  /* 0x000000ffff2b7224 */ /* 0x000fe400078e0a2b */
[----:B------:R-:W-:Y:S01]  /*3440*/  IMAD.MOV R45, RZ, RZ, -R45 ;  /* 0x000000ffff2d7224 */ /* 0x000fe200078e0a2d */
[----:B------:R-:W-:Y:S01]  /*3450*/  IABS R86, R47 ;  /* 0x0000002f00567213 */ /* 0x000fe20000000000 */
[C---:B------:R-:W-:Y:S02]  /*3460*/  IMAD R54, R3.reuse, R43, R54 ;  /* 0x0000002b03367224 */ /* 0x040fe400078e0236 */
[C---:B------:R-:W-:Y:S02]  /*3470*/  IMAD R70, R3.reuse, R45, R70 ;  /* 0x0000002d03467224 */ /* 0x040fe400078e0246 */
[----:B------:R-:W-:Y:S01]  /*3480*/  @!P3 IMAD.MOV R82, RZ, RZ, -R82 ;  /* 0x000000ffff52b224 */ /* 0x000fe200078e0a52 */
[C---:B------:R-:W-:Y:S01]  /*3490*/  ISETP.GT.U32.AND P3, PT, R3.reuse, R96, PT ;  /* 0x000000600300720c */ /* 0x040fe20003f64070 */
[----:B------:R-:W-:Y:S01]  /*34a0*/  @!P5 IMAD.IADD R50, R50, 0x1, -R3 ;  /* 0x000000013232d824 */ /* 0x000fe200078e0a03 */
[----:B------:R-:W-:Y:S01]  /*34b0*/  ISETP.GT.U32.AND P5, PT, R3, R46, PT ;  /* 0x0000002e0300720c */ /* 0x000fe20003fa4070 */
[----:B------:R-:W-:-:S04]  /*34c0*/  IMAD.HI.U32 R44, R5, R56, RZ ;  /* 0x00000038052c7227 */ /* 0x000fc800078e00ff */
[----:B------:R-:W-:-:S04]  /*34d0*/  IMAD.HI.U32 R49, R5, R86, RZ ;  /* 0x0000005605317227 */ /* 0x000fc800078e00ff */
[----:B------:R-:W-:Y:S01]  /*34e0*/  @!P0 IMAD.MOV R90, RZ, RZ, -R90 ;  /* 0x000000ffff5a8224 */ /* 0x000fe200078e0a5a */
[C---:B------:R-:W-:Y:S01]  /*34f0*/  ISETP.GT.U32.AND P0, PT, R3.reuse, R48, PT ;  /* 0x000000300300720c */ /* 0x040fe20003f04070 */
[----:B------:R-:W-:Y:S01]  /*3500*/  @!P4 IMAD.MOV R92, RZ, RZ, -R92 ;  /* 0x000000ffff5cc224 */ /* 0x000fe200078e0a5c */
[C---:B------:R-:W-:Y:S01]  /*3510*/  ISETP.GT.U32.AND P4, PT, R3.reuse, R52, PT ;  /* 0x000000340300720c */ /* 0x040fe20003f84070 */
[--C-:B------:R-:W-:Y:S01]  /*3520*/  @!P2 IMAD.IADD R94, R94, 0x1, -R3.reuse ;  /* 0x000000015e5ea824 */ /* 0x100fe200078e0a03 */
[C---:B------:R-:W-:Y:S01]  /*3530*/  ISETP.GT.U32.AND P2, PT, R3.reuse, R54, PT ;  /* 0x000000360300720c */ /* 0x040fe20003f44070 */
[----:B------:R-:W-:Y:S01]  /*3540*/  @!P1 IMAD.IADD R98, R98, 0x1, -R3 ;  /* 0x0000000162629824 */ /* 0x000fe200078e0a03 */
[C---:B------:R-:W-:Y:S01]  /*3550*/  ISETP.GT.U32.AND P1, PT, R3.reuse, R70, PT ;  /* 0x000000460300720c */ /* 0x040fe20003f24070 */
[----:B------:R-:W-:Y:S01]  /*3560*/  @!P6 IMAD.MOV R88, RZ, RZ, -R88 ;  /* 0x000000ffff58e224 */ /* 0x000fe200078e0a58 */
[----:B------:R-:W-:Y:S01]  /*3570*/  ISETP.GT.U32.AND P6, PT, R3, R50, PT ;  /* 0x000000320300720c */ /* 0x000fe20003fc4070 */
[----:B------:R-:W-:-:S02]  /*3580*/  IMAD.MOV R44, RZ, RZ, -R44 ;  /* 0x000000ffff2c7224 */ /* 0x000fc400078e0a2c */
[----:B------:R-:W-:Y:S02]  /*3590*/  IMAD.MOV R49, RZ, RZ, -R49 ;  /* 0x000000ffff317224 */ /* 0x000fe400078e0a31 */
[----:B------:R-:W-:-:S04]  /*35a0*/  IMAD.HI.U32 R5, R5, R100, RZ ;  /* 0x0000006405057227 */ /* 0x000fc800078e00ff */
[C---:B------:R-:W-:Y:S01]  /*35b0*/  IMAD R56, R3.reuse, R44, R56 ;  /* 0x0000002c03387224 */ /* 0x040fe200078e0238 */
[----:B------:R-:W-:Y:S01]  /*35c0*/  SHF.R.S32.HI R44, RZ, 0x1f, R15 ;  /* 0x0000001fff2c7819 */ /* 0x000fe2000001140f */
[C---:B------:R-:W-:Y:S02]  /*35d0*/  IMAD R86, R3.reuse, R49, R86 ;  /* 0x0000003103567224 */ /* 0x040fe400078e0256 */
[----:B------:R-:W-:Y:S01]  /*35e0*/  IMAD.MOV R5, RZ, RZ, -R5 ;  /* 0x000000ffff057224 */ /* 0x000fe200078e0a05 */
[----:B------:R-:W-:Y:S01]  /*35f0*/  LEA.HI R15, R44, R15, RZ, 0x6 ;  /* 0x0000000f2c0f7211 */ /* 0x000fe200078f30ff */
[--C-:B------:R-:W-:Y:S01]  /*3600*/  @!P3 IMAD.IADD R96, R96, 0x1, -R3.reuse ;  /* 0x000000016060b824 */ /* 0x100fe200078e0a03 */
[C---:B------:R-:W-:Y:S01]  /*3610*/  ISETP.GT.U32.AND P3, PT, R3.reuse, R56, PT ;  /* 0x000000380300720c */ /* 0x040fe20003f64070 */
[C---:B------:R-:W-:Y:S01]  /*3620*/  IMAD R100, R3.reuse, R5, R100 ;  /* 0x0000000503647224 */ /* 0x040fe200078e0264 */
[----:B------:R-:W-:Y:S01]  /*3630*/  LOP3.LUT R5, RZ, R53, RZ, 0x33, !PT ;  /* 0x00000035ff057212 */ /* 0x000fe200078e33ff */
[--C-:B------:R-:W-:Y:S01]  /*3640*/  @!P5 IMAD.IADD R46, R46, 0x1, -R3.reuse ;  /* 0x000000012e2ed824 */ /* 0x100fe200078e0a03 */
[----:B------:R-:W-:Y:S01]  /*3650*/  ISETP.GT.U32.AND P5, PT, R3, R86, PT ;  /* 0x000000560300720c */ /* 0x000fe20003fa4070 */
[--C-:B------:R-:W-:Y:S01]  /*3660*/  @!P0 IMAD.IADD R48, R48, 0x1, -R3.reuse ;  /* 0x0000000130308824 */ /* 0x100fe200078e0a03 */
[----:B------:R-:W-:Y:S01]  /*3670*/  ISETP.GE.AND P0, PT, R51, RZ, PT ;  /* 0x000000ff3300720c */ /* 0x000fe20003f06270 */
[--C-:B------:R-:W-:Y:S01]  /*3680*/  @!P4 IMAD.IADD R52, R52, 0x1, -R3.reuse ;  /* 0x000000013434c824 */ /* 0x100fe200078e0a03 */
[----:B------:R-:W-:Y:S01]  /*3690*/  ISETP.GE.AND P4, PT, R67, RZ, PT ;  /* 0x000000ff4300720c */ /* 0x000fe20003f86270 */
[--C-:B------:R-:W-:Y:S01]  /*36a0*/  @!P2 IMAD.IADD R54, R54, 0x1, -R3.reuse ;  /* 0x000000013636a824 */ /* 0x100fe200078e0a03 */
[----:B------:R-:W-:Y:S01]  /*36b0*/  ISETP.GE.AND P2, PT, R69, RZ, PT ;  /* 0x000000ff4500720c */ /* 0x000fe20003f46270 */
[--C-:B------:R-:W-:Y:S01]  /*36c0*/  @!P1 IMAD.IADD R70, R70, 0x1, -R3.reuse ;  /* 0x0000000146469824 */ /* 0x100fe200078e0a03 */
[----:B------:R-:W-:Y:S01]  /*36d0*/  ISETP.GE.AND P1, PT, R71, RZ, PT ;  /* 0x000000ff4700720c */ /* 0x000fe20003f26270 */
[--C-:B------:R-:W-:Y:S01]  /*36e0*/  @!P6 IMAD.IADD R50, R50, 0x1, -R3.reuse ;  /* 0x000000013232e824 */ /* 0x100fe200078e0a03 */
[----:B------:R-:W-:Y:S01]  /*36f0*/  ISETP.GT.U32.AND P6, PT, R3, R100, PT ;  /* 0x000000640300720c */ /* 0x000fe20003fc4070 */
[--C-:B------:R-:W-:Y:S01]  /*3700*/  @!P3 IMAD.IADD R56, R56, 0x1, -R3.reuse ;  /* 0x000000013838b824 */ /* 0x100fe200078e0a03 */
[----:B------:R-:W-:Y:S01]  /*3710*/  ISETP.GE.AND P3, PT, R55, RZ, PT ;  /* 0x000000ff3700720c */ /* 0x000fe20003f66270 */
[--C-:B------:R-:W-:Y:S01]  /*3720*/  @!P5 IMAD.IADD R86, R86, 0x1, -R3.reuse ;  /* 0x000000015656d824 */ /* 0x100fe200078e0a03 */
[----:B------:R-:W-:Y:S01]  /*3730*/  ISETP.GE.AND P5, PT, R57, RZ, PT ;  /* 0x000000ff3900720c */ /* 0x000fe20003fa6270 */
[----:B------:R-:W-:Y:S01]  /*3740*/  @!P0 IMAD.MOV R46, RZ, RZ, -R46 ;  /* 0x000000ffff2e8224 */ /* 0x000fe200078e0a2e */
[C---:B------:R-:W-:Y:S01]  /*3750*/  ISETP.GT.U32.AND P0, PT, R3.reuse, R70, PT ;  /* 0x000000460300720c */ /* 0x040fe20003f04070 */
[----:B------:R-:W-:Y:S01]  /*3760*/  @!P4 IMAD.MOV R94, RZ, RZ, -R94 ;  /* 0x000000ffff5ec224 */ /* 0x000fe200078e0a5e */
[C---:B------:R-:W-:Y:S01]  /*3770*/  ISETP.GT.U32.AND P4, PT, R3.reuse, R52, PT ;  /* 0x000000340300720c */ /* 0x040fe20003f84070 */
[----:B------:R-:W-:Y:S01]  /*3780*/  @!P2 IMAD.MOV R96, RZ, RZ, -R96 ;  /* 0x000000ffff60a224 */ /* 0x000fe200078e0a60 */
[C---:B------:R-:W-:Y:S01]  /*3790*/  ISETP.GT.U32.AND P2, PT, R3.reuse, R54, PT ;  /* 0x000000360300720c */ /* 0x040fe20003f44070 */
[----:B------:R-:W-:Y:S01]  /*37a0*/  @!P1 IMAD.MOV R98, RZ, RZ, -R98 ;  /* 0x000000ffff629224 */ /* 0x000fe200078e0a62 */
[C---:B------:R-:W-:Y:S01]  /*37b0*/  ISETP.GT.U32.AND P1, PT, R3.reuse, R56, PT ;  /* 0x000000380300720c */ /* 0x040fe20003f24070 */
[----:B------:R-:W-:Y:S01]  /*37c0*/  @!P6 IMAD.IADD R100, R100, 0x1, -R3 ;  /* 0x000000016464e824 */ /* 0x000fe200078e0a03 */
[C---:B------:R-:W-:Y:S01]  /*37d0*/  ISETP.GT.U32.AND P6, PT, R3.reuse, R86, PT ;  /* 0x000000560300720c */ /* 0x040fe20003fc4070 */
[----:B------:R-:W-:Y:S01]  /*37e0*/  @!P3 IMAD.MOV R48, RZ, RZ, -R48 ;  /* 0x000000ffff30b224 */ /* 0x000fe200078e0a30 */
[----:B------:R-:W-:Y:S01]  /*37f0*/  SHF.R.S32.HI R15, RZ, 0x6, R15 ;  /* 0x00000006ff0f7819 */ /* 0x000fe2000001140f */
[----:B------:R-:W-:Y:S01]  /*3800*/  @!P5 IMAD.MOV R50, RZ, RZ, -R50 ;  /* 0x000000ffff32d224 */ /* 0x000fe200078e0a32 */
        /* <DEDUP_REMOVED lines=9> */
[----:B------:R-:W-:Y:S01]  /*38a0*/  @!P6 IMAD.IADD R86, R86, 0x1, -R3 ;  /* 0x000000015656e824 */ /* 0x000fe200078e0a03 */
[----:B------:R-:W-:-:S02]  /*38b0*/  ISETP.GE.AND P0, PT, R47, RZ, PT ;  /* 0x000000ff2f00720c */ /* 0x000fc40003f06270 */
[----:B------:R-:W-:Y:S01]  /*38c0*/  ISETP.GE.AND P6, PT, R4, RZ, PT ;  /* 0x000000ff0400720c */ /* 0x000fe20003fc6270 */
[----:B------:R-:W-:Y:S01]  /*38d0*/  @!P3 IMAD.IADD R100, R100, 0x1, -R3 ;  /* 0x000000016464b824 */ /* 0x000fe200078e0a03 */
[----:B------:R-:W-:Y:S01]  /*38e0*/  ISETP.NE.AND P3, PT, R53, RZ, PT ;  /* 0x000000ff3500720c */ /* 0x000fe20003f65270 */
[----:B------:R-:W-:Y:S02]  /*38f0*/  @!P5 IMAD.MOV R52, RZ, RZ, -R52 ;  /* 0x000000ffff34d224 */ /* 0x000fe400078e0a34 */
[----:B------:R-:W-:Y:S01]  /*3900*/  @!P4 IMAD.MOV R54, RZ, RZ, -R54 ;  /* 0x000000ffff36c224 */ /* 0x000fe200078e0a36 */
[C---:B------:R-:W-:Y:S01]  /*3910*/  SEL R46, R5.reuse, R46, !P3 ;  /* 0x0000002e052e7207 */ /* 0x040fe20005800000 */
[----:B------:R-:W-:Y:S01]  /*3920*/  @!P2 IMAD.MOV R56, RZ, RZ, -R56 ;  /* 0x000000ffff38a224 */ /* 0x000fe200078e0a38 */
[C---:B------:R-:W-:Y:S01]  /*3930*/  SEL R7, R5.reuse, R7, !P3 ;  /* 0x0000000705077207 */ /* 0x040fe20005800000 */
[----:B------:R-:W-:Y:S01]  /*3940*/  @!P1 IMAD.MOV R70, RZ, RZ, -R70 ;  /* 0x000000ffff469224 */ /* 0x000fe200078e0a46 */
[C---:B------:R-:W-:Y:S01]  /*3950*/  SEL R6, R5.reuse, R6, !P3 ;  /* 0x0000000605067207 */ /* 0x040fe20005800000 */
[----:B------:R-:W-:Y:S01]  /*3960*/  @!P0 IMAD.MOV R86, RZ, RZ, -R86 ;  /* 0x000000ffff568224 */ /* 0x000fe200078e0a56 */
[C---:B------:R-:W-:Y:S01]  /*3970*/  SEL R8, R5.reuse, R8, !P3 ;  /* 0x0000000805087207 */ /* 0x040fe20005800000 */
[----:B------:R-:W-:Y:S01]  /*3980*/  IMAD R3, R2, UR4, RZ ;  /* 0x0000000402037c24 */ /* 0x000fe2000f8e02ff */
[C---:B------:R-:W-:Y:S01]  /*3990*/  SEL R9, R5.reuse, R9, !P3 ;  /* 0x0000000905097207 */ /* 0x040fe20005800000 */
[----:B------:R-:W-:Y:S01]  /*39a0*/  @!P6 IMAD.MOV R100, RZ, RZ, -R100 ;  /* 0x000000ffff64e224 */ /* 0x000fe200078e0a64 */
[C---:B------:R-:W-:Y:S01]  /*39b0*/  SEL R10, R5.reuse, R10, !P3 ;  /* 0x0000000a050a7207 */ /* 0x040fe20005800000 */
[----:B------:R-:W-:Y:S01]  /*39c0*/  ULDC UR4, c[0x0][0x240] ;  /* 0x0000900000047ab9 */ /* 0x000fe20000000800 */
[C---:B------:R-:W-:Y:S01]  /*39d0*/  SEL R11, R5.reuse, R11, !P3 ;  /* 0x0000000b050b7207 */ /* 0x040fe20005800000 */
[----:B------:R-:W-:Y:S01]  /*39e0*/  IMAD R46, R46, UR4, RZ ;  /* 0x000000042e2e7c24 */ /* 0x000fe2000f8e02ff */
[----:B------:R-:W-:Y:S01]  /*39f0*/  SEL R12, R5, R12, !P3 ;  /* 0x0000000c050c7207 */ /* 0x000fe20005800000 */
[----:B------:R-:W-:Y:S01]  /*3a00*/  IMAD R7, R7, UR4, RZ ;  /* 0x0000000407077c24 */ /* 0x000fe2000f8e02ff */
[C---:B------:R-:W-:Y:S01]  /*3a10*/  SEL R13, R5.reuse, R13, !P3 ;  /* 0x0000000d050d7207 */ /* 0x040fe20005800000 */
[----:B------:R-:W-:Y:S01]  /*3a20*/  IMAD R43, R6, UR4, RZ ;  /* 0x00000004062b7c24 */ /* 0x000fe2000f8e02ff */
[C---:B------:R-:W-:Y:S01]  /*3a30*/  SEL R14, R5.reuse, R14, !P3 ;  /* 0x0000000e050e7207 */ /* 0x040fe20005800000 */
[----:B------:R-:W-:Y:S01]  /*3a40*/  IMAD R44, R8, UR4, RZ ;  /* 0x00000004082c7c24 */ /* 0x000fe2000f8e02ff */
[----:B------:R-:W-:Y:S01]  /*3a50*/  SEL R16, R5, R16, !P3 ;  /* 0x0000001005107207 */ /* 0x000fe20005800000 */
        /* <DEDUP_REMOVED lines=103> */
[----:B------:R-:W-:Y:S01]  /*40d0*/  SEL R86, R5, R86, !P3 ;  /* 0x0000005605567207 */ /* 0x000fe20005800000 */
[----:B------:R-:W-:Y:S01]  /*40e0*/  IMAD R56, R56, UR4, RZ ;  /* 0x0000000438387c24 */ /* 0x000fe2000f8e02ff */
[----:B------:R-:W-:Y:S01]  /*40f0*/  LEA R2, P0, R3, UR6, 0x1 ;  /* 0x0000000603027c11 */ /* 0x000fe2000f8008ff */
[----:B------:R-:W-:Y:S01]  /*4100*/  IMAD R70, R70, UR4, RZ ;  /* 0x0000000446467c24 */ /* 0x000fe2000f8e02ff */
[----:B------:R-:W-:Y:S01]  /*4110*/  SEL R5, R5, R100, !P3 ;  /* 0x0000006405057207 */ /* 0x000fe20005800000 */
[----:B------:R-:W-:Y:S01]  /*4120*/  IMAD R86, R86, UR4, RZ ;  /* 0x0000000456567c24 */ /* 0x000fe2000f8e02ff */
[----:B------:R-:W-:Y:S01]  /*4130*/  LEA.HI.X.SX32 R3, R3, UR7, 0x1, P0 ;  /* 0x0000000703037c11 */ /* 0x000fe200080f0eff */
[----:B------:R-:W-:Y:S01]  /*4140*/  ULDC.64 UR6, c[0x0][0x218] ;  /* 0x0000860000067ab9 */ /* 0x000fe20000000a00 */
[----:B------:R-:W-:Y:S01]  /*4150*/  IMAD R92, R92, UR4, RZ ;  /* 0x000000045c5c7c24 */ /* 0x000fe2000f8e02ff */
[----:B------:R-:W-:Y:S01]  /*4160*/  LEA R6, P5, R7, UR6, 0x1 ;  /* 0x0000000607067c11 */ /* 0x000fe2000f8a08ff */
[----:B------:R-:W-:Y:S01]  /*4170*/  IMAD R248, R5, UR4, RZ ;  /* 0x0000000405f87c24 */ /* 0x000fe2000f8e02ff */
[----:B------:R-:W-:Y:S01]  /*4180*/  LEA R5, P6, R46, UR6, 0x1 ;  /* 0x000000062e057c11 */ /* 0x000fe2000f8c08ff */
[----:B------:R-:W-:Y:S01]  /*4190*/  IMAD R94, R94, UR4, RZ ;  /* 0x000000045e5e7c24 */ /* 0x000fe2000f8e02ff */
[----:B------:R-:W-:Y:S01]  /*41a0*/  LEA R4, P3, R43, UR6, 0x1 ;  /* 0x000000062b047c11 */ /* 0x000fe2000f8608ff */
[----:B------:R-:W-:Y:S01]  /*41b0*/  IMAD R96, R96, UR4, RZ ;  /* 0x0000000460607c24 */ /* 0x000fe2000f8e02ff */
[----:B------:R-:W-:Y:S01]  /*41c0*/  LEA.HI.X.SX32 R9, R46, UR7, 0x1, P6 ;  /* 0x000000072e097c11 */ /* 0x000fe2000b0f0eff */
[----:B------:R0:W-:Y:S01]  /*41d0*/  STL [R1+0x20], R5 ;  /* 0x0000200501007387 */ /* 0x0001e20000100800 */
[----:B------:R-:W-:Y:S01]  /*41e0*/  LEA.HI.X.SX32 R8, R7, UR7, 0x1, P5 ;  /* 0x0000000707087c11 */ /* 0x000fe2000a8f0eff */
[----:B------:R-:W-:Y:S01]  /*41f0*/  IMAD R98, R98, UR4, RZ ;  /* 0x0000000462627c24 */ /* 0x000fe2000f8e02ff */
[----:B------:R-:W-:Y:S01]  /*4200*/  LEA R7, P5, R48, UR6, 0x1 ;  /* 0x0000000630077c11 */ /* 0x000fe2000f8a08ff */
[----:B------:R1:W-:Y:S01]  /*4210*/  STL [R1+0x18], R6 ;  /* 0x0000180601007387 */ /* 0x0003e20000100800 */
[----:B------:R-:W-:Y:S01]  /*4220*/  UMOV UR4, URZ ;  /* 0x0000003f00047c82 */ /* 0x000fe20008000000 */
[----:B------:R-:W-:-:S02]  /*4230*/  CS2R R100, SRZ ;  /* 0x0000000000647805 */ /* 0x000fc4000001ff00 */
[----:B------:R-:W-:Y:S01]  /*4240*/  LEA.HI.X.SX32 R154, R48, UR7, 0x1, P5 ;  /* 0x00000007309a7c11 */ /* 0x000fe2000a8f0eff */
[----:B------:R2:W-:Y:S01]  /*4250*/  STL [R1+0x10], R4 ;  /* 0x0000100401007387 */ /* 0x0005e20000100800 */
[----:B0-----:R-:W-:Y:S02]  /*4260*/  LEA R5, P2, R44, UR6, 0x1 ;  /* 0x000000062c057c11 */ /* 0x001fe4000f8408ff */
[----:B-1----:R-:W-:-:S03]  /*4270*/  LEA R6, P1, R45, UR6, 0x1 ;  /* 0x000000062d067c11 */ /* 0x002fc6000f8208ff */
[----:B------:R0:W-:Y:S01]  /*4280*/  STL [R1+0x8], R5 ;  /* 0x0000080501007387 */ /* 0x0001e20000100800 */
[----:B------:R-:W-:Y:S02]  /*4290*/  LEA.HI.X.SX32 R10, R44, UR7, 0x1, P2 ;  /* 0x000000072c0a7c11 */ /* 0x000fe400090f0eff */
[----:B--2---:R-:W-:Y:S01]  /*42a0*/  LEA R4, P0, R47, UR6, 0x1 ;  /* 0x000000062f047c11 */ /* 0x004fe2000f8008ff */
[----:B------:R1:W-:Y:S01]  /*42b0*/  STL [R1], R6 ;  /* 0x0000000601007387 */ /* 0x0003e20000100800 */
[----:B------:R-:W-:Y:S02]  /*42c0*/  LEA.HI.X.SX32 R11, R45, UR7, 0x1, P1 ;  /* 0x000000072d0b7c11 */ /* 0x000fe400088f0eff */
[----:B------:R-:W-:Y:S02]  /*42d0*/  CS2R R44, SRZ ;  /* 0x00000000002c7805 */ /* 0x000fe4000001ff00 */
[----:B------:R-:W-:Y:S01]  /*42e0*/  LEA.HI.X.SX32 R12, R47, UR7, 0x1, P0 ;  /* 0x000000072f0c7c11 */ /* 0x000fe200080f0eff */
[----:B------:R2:W-:Y:S01]  /*42f0*/  STL [R1+0x24], R9 ;  /* 0x0000240901007387 */ /* 0x0005e20000100800 */
[----:B------:R-:W-:-:S02]  /*4300*/  CS2R R46, SRZ ;  /* 0x00000000002e7805 */ /* 0x000fc4000001ff00 */
[----:B0-----:R-:W-:Y:S01]  /*4310*/  LEA R5, P4, R49, UR6, 0x1 ;  /* 0x0000000631057c11 */ /* 0x001fe2000f8808ff */
[----:B------:R0:W-:Y:S01]  /*4320*/  STL [R1+0x1c], R8 ;  /* 0x00001c0801007387 */ /* 0x0001e20000100800 */
[----:B-1----:R-:W-:Y:S02]  /*4330*/  LEA R6, P6, R51, UR6, 0x1 ;  /* 0x0000000633067c11 */ /* 0x002fe4000f8c08ff */
[----:B------:R-:W-:Y:S02]  /*4340*/  LEA.HI.X.SX32 R13, R49, UR7, 0x1, P4 ;  /* 0x00000007310d7c11 */ /* 0x000fe4000a0f0eff */
[----:B------:R-:W-:Y:S02]  /*4350*/  CS2R R48, SRZ ;  /* 0x0000000000307805 */ /* 0x000fe4000001ff00 */
[----:B--2---:R-:W-:Y:S02]  /*4360*/  LEA.HI.X.SX32 R9, R43, UR7, 0x1, P3 ;  /* 0x000000072b097c11 */ /* 0x004fe400098f0eff */
[----:B------:R-:W-:-:S02]  /*4370*/  LEA.HI.X.SX32 R14, R51, UR7, 0x1, P6 ;  /* 0x00000007330e7c11 */ /* 0x000fc4000b0f0eff */
[C---:B0-----:R-:W-:Y:S01]  /*4380*/  LEA R8, P3, R53.reuse, UR6, 0x1 ;  /* 0x0000000635087c11 */ /* 0x041fe2000f8608ff */
[----:B------:R0:W-:Y:S03]  /*4390*/  STL [R1+0x14], R9 ;  /* 0x0000140901007387 */ /* 0x0001e60000100800 */
[----:B------:R-:W-:Y:S01]  /*43a0*/  LEA.HI.X.SX32 R153, R53, UR7, 0x1, P3 ;  /* 0x0000000735997c11 */ /* 0x000fe200098f0eff */
[----:B------:R1:W-:Y:S04]  /*43b0*/  STL [R1+0xc], R10 ;  /* 0x00000c0a01007387 */ /* 0x0003e80000100800 */
[----:B------:R2:W-:Y:S01]  /*43c0*/  STL [R1+0x4], R11 ;  /* 0x0000040b01007387 */ /* 0x0005e20000100800 */
[----:B0-----:R-:W-:-:S03]  /*43d0*/  LEA R9, P2, R55, UR6, 0x1 ;  /* 0x0000000637097c11 */ /* 0x001fc6000f8408ff */
[----:B------:R0:W-:Y:S01]  /*43e0*/  STL [R1+0x28], R12 ;  /* 0x0000280c01007387 */ /* 0x0001e20000100800 */
[----:B-1----:R-:W-:-:S03]  /*43f0*/  LEA R10, P1, R16, UR6, 0x1 ;  /* 0x00000006100a7c11 */ /* 0x002fc6000f8208ff */
[----:B------:R1:W-:Y:S01]  /*4400*/  STL [R1+0x2c], R13 ;  /* 0x00002c0d01007387 */ /* 0x0003e20000100800 */
[----:B------:R-:W-:Y:S02]  /*4410*/  LEA.HI.X.SX32 R155, R55, UR7, 0x1, P2 ;  /* 0x00000007379b7c11 */ /* 0x000fe400090f0eff */
[----:B--2---:R-:W-:Y:S01]  /*4420*/  LEA R11, P0, R17, UR6, 0x1 ;  /* 0x00000006110b7c11 */ /* 0x004fe2000f8008ff */
[----:B------:R2:W-:Y:S01]  /*4430*/  STL [R1+0x30], R14 ;  /* 0x0000300e01007387 */ /* 0x0005e20000100800 */
[----:B0-----:R-:W-:-:S03]  /*4440*/  LEA R12, P4, R18, UR6, 0x1 ;  /* 0x00000006120c7c11 */ /* 0x001fc6000f8808ff */
[----:B------:R0:W-:Y:S01]  /*4450*/  STL [R1+0x34], R154 ;  /* 0x0000349a01007387 */ /* 0x0001e20000100800 */
[----:B-1----:R-:W-:-:S03]  /*4460*/  LEA R13, P6, R19, UR6, 0x1 ;  /* 0x00000006130d7c11 */ /* 0x002fc6000f8c08ff */
[----:B------:R1:W-:Y:S01]  /*4470*/  STL [R1+0x38], R153 ;  /* 0x0000389901007387 */ /* 0x0003e20000100800 */
[----:B--2---:R-:W-:Y:S02]  /*4480*/  LEA R14, P5, R20, UR6, 0x1 ;  /* 0x00000006140e7c11 */ /* 0x004fe4000f8a08ff */
[----:B0-----:R-:W-:Y:S02]  /*4490*/  LEA R154, P3, R50, UR6, 0x1 ;  /* 0x00000006329a7c11 */ /* 0x001fe4000f8608ff */
[----:B-1----:R-:W-:-:S03]  /*44a0*/  LEA R153, P2, R21, UR6, 0x1 ;  /* 0x0000000615997c11 */ /* 0x002fc6000f8408ff */
[----:B------:R0:W-:Y:S04]  /*44b0*/  STL [R1+0x110], R154 ;  /* 0x0001109a01007387 */ /* 0x0001e80000100800 */
[----:B------:R-:W-:Y:S04]  /*44c0*/  STL [R1+0x3c], R155 ;  /* 0x00003c9b01007387 */ /* 0x000fe80000100800 */
[----:B------:R1:W-:Y:S01]  /*44d0*/  STL [R1+0x114], R153 ;  /* 0x0001149901007387 */ /* 0x0003e20000100800 */
[----:B0-----:R-:W-:Y:S02]  /*44e0*/  LEA.HI.X.SX32 R154, R16, UR7, 0x1, P1 ;  /* 0x00000007109a7c11 */ /* 0x001fe400088f0eff */
[----:B------:R-:W-:-:S03]  /*44f0*/  LEA R16, P1, R22, UR6, 0x1 ;  /* 0x0000000616107c11 */ /* 0x000fc6000f8208ff */
[----:B------:R-:W-:Y:S01]  /*4500*/  STL [R1+0x40], R154 ;  /* 0x0000409a01007387 */ /* 0x000fe20000100800 */
[----:B-1----:R-:W-:-:S03]  /*4510*/  LEA.HI.X.SX32 R153, R17, UR7, 0x1, P0 ;  /* 0x0000000711997c11 */ /* 0x002fc600080f0eff */
[----:B------:R0:W-:Y:S01]  /*4520*/  STL [R1+0x118], R16 ;  /* 0x0001181001007387 */ /* 0x0001e20000100800 */
[----:B------:R-:W-:-:S03]  /*4530*/  LEA R17, P0, R23, UR6, 0x1 ;  /* 0x0000000617117c11 */ /* 0x000fc6000f8008ff */
[----:B------:R-:W-:Y:S04]  /*4540*/  STL [R1+0x44], R153 ;  /* 0x0000449901007387 */ /* 0x000fe80000100800 */
[----:B------:R1:W-:Y:S01]  /*4550*/  STL [R1+0x11c], R17 ;  /* 0x00011c1101007387 */ /* 0x0003e20000100800 */
[----:B0-----:R-:W-:Y:S02]  /*4560*/  LEA.HI.X.SX32 R16, R18, UR7, 0x1, P4 ;  /* 0x0000000712107c11 */ /* 0x001fe4000a0f0eff */
[----:B------:R-:W-:-:S03]  /*4570*/  LEA R18, P4, R24, UR6, 0x1 ;  /* 0x0000000618127c11 */ /* 0x000fc6000f8808ff */
[----:B------:R0:W-:Y:S01]  /*4580*/  STL [R1+0x48], R16 ;  /* 0x0000481001007387 */ /* 0x0001e20000100800 */
[----:B-1----:R-:W-:-:S03]  /*4590*/  LEA.HI.X.SX32 R17, R19, UR7, 0x1, P6 ;  /* 0x0000000713117c11 */ /* 0x002fc6000b0f0eff */
[----:B------:R1:W-:Y:S04]  /*45a0*/  STL [R1+0x120], R18 ;  /* 0x0001201201007387 */ /* 0x0003e80000100800 */
[----:B------:R2:W-:Y:S01]  /*45b0*/  STL [R1+0x4c], R17 ;  /* 0x00004c1101007387 */ /* 0x0005e20000100800 */
[----:B0-----:R-:W-:Y:S02]  /*45c0*/  LEA R16, P6, R25, UR6, 0x1 ;  /* 0x0000000619107c11 */ /* 0x001fe4000f8c08ff */
[----:B-1----:R-:W-:-:S03]  /*45d0*/  LEA.HI.X.SX32 R18, R20, UR7, 0x1, P5 ;  /* 0x0000000714127c11 */ /* 0x002fc6000a8f0eff */
[----:B------:R0:W-:Y:S01]  /*45e0*/  STL [R1+0x124], R16 ;  /* 0x0001241001007387 */ /* 0x0001e20000100800 */
[----:B--2---:R-:W-:-:S03]  /*45f0*/  LEA R17, P5, R26, UR6, 0x1 ;  /* 0x000000061a117c11 */ /* 0x004fc6000f8a08ff */
[----:B------:R1:W-:Y:S04]  /*4600*/  STL [R1+0x50], R18 ;  /* 0x0000501201007387 */ /* 0x0003e80000100800 */
[----:B------:R2:W-:Y:S01]  /*4610*/  STL [R1+0x128], R17 ;  /* 0x0001281101007387 */ /* 0x0005e20000100800 */
[----:B0-----:R-:W-:Y:S02]  /*4620*/  LEA.HI.X.SX32 R16, R50, UR7, 0x1, P3 ;  /* 0x0000000732107c11 */ /* 0x001fe400098f0eff */
[----:B------:R-:W-:Y:S02]  /*4630*/  CS2R R50, SRZ ;  /* 0x0000000000327805 */ /* 0x000fe4000001ff00 */
[----:B-1----:R-:W-:Y:S01]  /*4640*/  LEA R18, P3, R27, UR6, 0x1 ;  /* 0x000000061b127c11 */ /* 0x002fe2000f8608ff */
[----:B------:R0:W-:Y:S01]  /*4650*/  STL [R1+0x54], R16 ;  /* 0x0000541001007387 */ /* 0x0001e20000100800 */
[----:B--2---:R-:W-:-:S03]  /*4660*/  LEA.HI.X.SX32 R17, R21, UR7, 0x1, P2 ;  /* 0x0000000715117c11 */ /* 0x004fc600090f0eff */
        /* <DEDUP_REMOVED lines=9> */
[----:B-1----:R-:W-:-:S03]  /*4700*/  LEA R18, P0, R29, UR6, 0x1 ;  /* 0x000000061d127c11 */ /* 0x002fc6000f8008ff */
[----:B------:R0:W-:Y:S01]  /*4710*/  STL [R1+0x60], R16 ;  /* 0x0000601001007387 */ /* 0x0001e20000100800 */
[----:B--2---:R-:W-:-:S03]  /*4720*/  LEA.HI.X.SX32 R17, R24, UR7, 0x1, P4 ;  /* 0x0000000718117c11 */ /* 0x004fc6000a0f0eff */
[----:B------:R1:W-:Y:S04]  /*4730*/  STL [R1+0x138], R18 ;  /* 0x0001381201007387 */ /* 0x0003e80000100800 */
[----:B------:R2:W-:Y:S01]  /*4740*/  STL [R1+0x64], R17 ;  /* 0x0000641101007387 */ /* 0x0005e20000100800 */
[----:B0-----:R-:W-:Y:S02]  /*4750*/  LEA R16, P4, R30, UR6, 0x1 ;  /* 0x000000061e107c11 */ /* 0x001fe4000f8808ff */
[----:B-1----:R-:W-:-:S03]  /*4760*/  LEA.HI.X.SX32 R18, R25, UR7, 0x1, P6 ;  /* 0x0000000719127c11 */ /* 0x002fc6000b0f0eff */
[----:B------:R0:W-:Y:S01]  /*4770*/  STL [R1+0x13c], R16 ;  /* 0x00013c1001007387 */ /* 0x0001e20000100800 */
[----:B------:R-:W-:Y:S02]  /*4780*/  CS2R R24, SRZ ;  /* 0x0000000000187805 */ /* 0x000fe4000001ff00 */
[----:B--2---:R-:W-:Y:S01]  /*4790*/  LEA R17, P6, R31, UR6, 0x1 ;  /* 0x000000061f117c11 */ /* 0x004fe2000f8c08ff */
[----:B------:R1:W-:Y:S04]  /*47a0*/  STL [R1+0x68], R18 ;  /* 0x0000681201007387 */ /* 0x0003e80000100800 */
[----:B------:R2:W-:Y:S01]  /*47b0*/  STL [R1+0x140], R17 ;  /* 0x0001401101007387 */ /* 0x0005e20000100800 */
[----:B0-----:R-:W-:Y:S02]  /*47c0*/  LEA.HI.X.SX32 R16, R26, UR7, 0x1, P5 ;  /* 0x000000071a107c11 */ /* 0x001fe4000a8f0eff */
[----:B-1----:R-:W-:-:S03]  /*47d0*/  LEA R18, P5, R32, UR6, 0x1 ;  /* 0x0000000620127c11 */ /* 0x002fc6000f8a08ff */
[----:B------:R0:W-:Y:S01]  /*47e0*/  STL [R1+0x6c], R16 ;  /* 0x00006c1001007387 */ /* 0x0001e20000100800 */
[----:B--2---:R-:W-:-:S03]  /*47f0*/  LEA.HI.X.SX32 R17, R27, UR7, 0x1, P3 ;  /* 0x000000071b117c11 */ /* 0x004fc600098f0eff */
[----:B------:R1:W-:Y:S01]  /*4800*/  STL [R1+0x144], R18 ;  /* 0x0001441201007387 */ /* 0x0003e20000100800 */
[----:B------:R-:W-:-:S03]  /*4810*/  CS2R R26, SRZ ;  /* 0x00000000001a7805 */ /* 0x000fc6000001ff00 */
        /* <DEDUP_REMOVED lines=77> */
[----:B------:R-:W-:-:S02]  /*4cf0*/  CS2R R56, SRZ ;  /* 0x0000000000387805 */ /* 0x000fc4000001ff00 */
        /* <DEDUP_REMOVED lines=81> */
[----:B0-----:R-:W-:Y:S01]  /*5210*/  LEA R16, P6, R248, UR6, 0x1 ;  /* 0x00000006f8107c11 */ /* 0x001fe2000f8c08ff */
[----:B------:R-:W-:Y:S01]  /*5220*/  UIADD3 UR6, UR8, 0x4000, URZ ;  /* 0x0000400008067890 */ /* 0x000fe2000fffe03f */
[----:B-1----:R-:W-:-:S03]  /*5230*/  LEA.HI.X.SX32 R18, R88, UR7, 0x1, P5 ;  /* 0x0000000758127c11 */ /* 0x002fc6000a8f0eff */
[----:B------:R0:W-:Y:S01]  /*5240*/  STL [R1+0x1cc], R16 ;  /* 0x0001cc1001007387 */ /* 0x0001e20000100800 */
[----:B------:R-:W-:Y:S01]  /*5250*/  USHF.R.U32.HI UR14, URZ, 0x4, UR6 ;  /* 0x000000043f0e7899 */ /* 0x000fe20008011606 */
[----:B------:R-:W-:Y:S01]  /*5260*/  LEA.HI.X.SX32 R248, R248, UR7, 0x1, P6 ;  /* 0x00000007f8f87c11 */ /* 0x000fe2000b0f0eff */
[----:B------:R-:W-:Y:S01]  /*5270*/  UIADD3 UR6, UP0, UR12, 0x80, URZ ;  /* 0x000000800c067890 */ /* 0x000fe2000ff1e03f */
[----:B--2---:R-:W-:Y:S01]  /*5280*/  LEA.HI.X.SX32 R17, R90, UR7, 0x1, P3 ;  /* 0x000000075a117c11 */ /* 0x004fe200098f0eff */
[----:B------:R1:W-:Y:S01]  /*5290*/  STL [R1+0xf8], R18 ;  /* 0x0000f81201007387 */ /* 0x0003e20000100800 */
[----:B------:R-:W-:Y:S01]  /*52a0*/  USGXT.U32 UR14, UR14, 0xe ;  /* 0x0000000e0e0e789a */ /* 0x000fe20008000000 */
[----:B------:R-:W-:Y:S02]  /*52b0*/  CS2R R88, SRZ ;  /* 0x0000000000587805 */ /* 0x000fe4000001ff00 */
[----:B------:R-:W-:Y:S01]  /*52c0*/  CS2R R90, SRZ ;  /* 0x00000000005a7805 */ /* 0x000fe2000001ff00 */
[----:B------:R2:W-:Y:S01]  /*52d0*/  STL [R1+0xfc], R17 ;  /* 0x0000fc1101007387 */ /* 0x0005e20000100800 */
[----:B0-----:R-:W-:-:S02]  /*52e0*/  LEA.HI.X.SX32 R16, R92, UR7, 0x1, P2 ;  /* 0x000000075c107c11 */ /* 0x001fc400090f0eff */
[----:B------:R-:W-:Y:S02]  /*52f0*/  CS2R R92, SRZ ;  /* 0x00000000005c7805 */ /* 0x000fe4000001ff00 */
[----:B-1----:R-:W-:Y:S01]  /*5300*/  LEA.HI.X.SX32 R18, R94, UR7, 0x1, P1 ;  /* 0x000000075e127c11 */ /* 0x002fe200088f0eff */
[----:B------:R0:W-:Y:S01]  /*5310*/  STL [R1+0x100], R16 ;  /* 0x0001001001007387 */ /* 0x0001e20000100800 */
[----:B------:R-:W-:Y:S02]  /*5320*/  CS2R R94, SRZ ;  /* 0x00000000005e7805 */ /* 0x000fe4000001ff00 */
[----:B--2---:R-:W-:Y:S01]  /*5330*/  LEA.HI.X.SX32 R17, R96, UR7, 0x1, P0 ;  /* 0x0000000760117c11 */ /* 0x004fe200080f0eff */
[----:B------:R1:W-:Y:S01]  /*5340*/  STL [R1+0x104], R18 ;  /* 0x0001041201007387 */ /* 0x0003e20000100800 */
[----:B------:R-:W-:-:S03]  /*5350*/  CS2R R96, SRZ ;  /* 0x0000000000607805 */ /* 0x000fc6000001ff00 */
[----:B------:R1:W-:Y:S01]  /*5360*/  STL [R1+0x108], R17 ;  /* 0x0001081101007387 */ /* 0x0003e20000100800 */
[----:B0-----:R-:W-:Y:S01]  /*5370*/  LEA.HI.X.SX32 R16, R98, UR7, 0x1, P4 ;  /* 0x0000000762107c11 */ /* 0x001fe2000a0f0eff */
[----:B------:R-:W-:Y:S01]  /*5380*/  UIADD3.X UR7, UR4, 0x40000040, URZ, UP0, !UPT ;  /* 0x4000004004077890 */ /* 0x000fe200087fe43f */
[----:B------:R-:W-:Y:S01]  /*5390*/  CS2R R98, SRZ ;  /* 0x0000000000627805 */ /* 0x000fe2000001ff00 */
[----:B------:R-:W-:Y:S02]  /*53a0*/  UIADD3 UR9, UP0, UR14, 0x2, URZ ;  /* 0x000000020e097890 */ /* 0x000fe4000ff1e03f */
[----:B------:R1:W-:Y:S01]  /*53b0*/  STL [R1+0x10c], R16 ;  /* 0x00010c1001007387 */ /* 0x0003e20000100800 */
[----:B------:R-:W-:Y:S01]  /*53c0*/  UMOV UR4, UR6 ;  /* 0x0000000600047c82 */ /* 0x000fe20008000000 */
[----:B------:R-:W-:Y:S02]  /*53d0*/  UIADD3.X UR10, UR5, 0x40000040, URZ, UP0, !UPT ;  /* 0x40000040050a7890 */ /* 0x000fe400087fe43f */
[----:B------:R1:W-:Y:S01]  /*53e0*/  STL [R1+0x1d0], R15 ;  /* 0x0001d00f01007387 */ /* 0x0003e20000100800 */
[----:B------:R-:W-:Y:S01]  /*53f0*/  UMOV UR5, UR7 ;  /* 0x0000000700057c82 */ /* 0x000fe20008000000 */
[----:B------:R-:W-:Y:S01]  /*5400*/  UMOV UR6, UR9 ;  /* 0x0000000900067c82 */ /* 0x000fe20008000000 */
[----:B------:R-:W-:-:S02]  /*5410*/  UIADD3.64 UR40, UR4, 0x80, URZ ;  /* 0x0000008004287897 */ /* 0x000fc4000fffe03f */
[----:B------:R-:W-:Y:S01]  /*5420*/  UMOV UR7, UR10 ;  /* 0x0000000a00077c82 */ /* 0x000fe20008000000 */
[----:B------:R-:W-:Y:S02]  /*5430*/  UIADD3.64 UR36, UR4, 0x100, URZ ;  /* 0x0000010004247897 */ /* 0x000fe4000fffe03f */
[----:B------:R-:W-:Y:S02]  /*5440*/  UIADD3.64 UR32, UR4, 0x180, URZ ;  /* 0x0000018004207897 */ /* 0x000fe4000fffe03f */
[----:B------:R-:W-:Y:S02]  /*5450*/  UIADD3.64 UR28, UR4, 0x200, URZ ;  /* 0x00000200041c7897 */ /* 0x000fe4000fffe03f */
[----:B------:R-:W-:Y:S02]  /*5460*/  UIADD3.64 UR24, UR4, 0x280, URZ ;  /* 0x0000028004187897 */ /* 0x000fe4000fffe03f */
[----:B------:R-:W-:Y:S02]  /*5470*/  UIADD3.64 UR20, UR4, 0x300, URZ ;  /* 0x0000030004147897 */ /* 0x000fe4000fffe03f */
[----:B------:R-:W-:-:S02]  /*5480*/  UIADD3.64 UR42, UR6, 0x2, URZ ;  /* 0x00000002062a7897 */ /* 0x000fc4000fffe03f */
[----:B-1----:R-:W-:-:S12]  /*5490*/  UIADD3.64 UR38, UR6, 0x4, URZ ;  /* 0x0000000406267897 */ /* 0x002fd8000fffe03f */
.L_x_1:
[----:B------:R-:W0:Y:S01]  /*54a0*/  LDC R15, c[0x0][0x238] ;  /* 0x00008e00ff0f7b82 */ /* 0x000e220000000800 */
[----:B-----5:R1:W-:Y:S01]  /*54b0*/  STL [R1+0x1d8], R0 ;  /* 0x0001d80001007387 */ /* 0x0203e20000100800 */
[C---:B------:R-:W-:Y:S02]  /*54c0*/  ISETP.GT.AND P0, PT, R250.reuse, 0x2, PT ;  /* 0x00000002fa00780c */ /* 0x040fe40003f04270 */
[----:B------:R-:W-:Y:S01]  /*54d0*/  PRMT R169, RZ, 0x7610, R169 ;  /* 0x00007610ffa97816 */ /* 0x000fe200000000a9 */
[----:B------:R-:W2:Y:S01]  /*54e0*/  LDL.LU R222, [R1+0x50] ;  /* 0x0000500001de7983 */ /* 0x000ea20000300800 */
[----:B------:R-:W-:Y:S02]  /*54f0*/  PRMT R213, RZ, 0x7610, R213 ;  /* 0x00007610ffd57816 */ /* 0x000fe400000000d5 */
[----:B------:R-:W-:Y:S01]  /*5500*/  ISETP.GT.AND P4, PT, R250, 0x6, PT ;  /* 0x00000006fa00780c */ /* 0x000fe20003f84270 */
[----:B------:R-:W3:Y:S01]  /*5510*/  LDC R22, c[0x0][0x238] ;  /* 0x00008e00ff167b82 */ /* 0x000ee20000000800 */
[----:B------:R-:W-:Y:S01]  /*5520*/  PRMT R194, RZ, 0x7610, R194 ;  /* 0x00007610ffc27816 */ /* 0x000fe200000000c2 */
[----:B------:R-:W4:Y:S01]  /*5530*/  LDL.LU R220, [R1+0x4c] ;  /* 0x00004c0001dc7983 */ /* 0x000f220000300800 */
[----:B------:R-:W-:-:S02]  /*5540*/  PRMT R176, RZ, 0x7610, R176 ;  /* 0x00007610ffb07816 */ /* 0x000fc400000000b0 */
[----:B------:R-:W-:Y:S01]  /*5550*/  PRMT R184, RZ, 0x7610, R184 ;  /* 0x00007610ffb87816 */ /* 0x000fe200000000b8 */
[----:B------:R-:W4:Y:S01]  /*5560*/  LDL R225, [R1+0x38] ;  /* 0x0000380001e17983 */ /* 0x000f220000100800 */
[C---:B------:R-:W-:Y:S01]  /*5570*/  ISETP.GT.AND P3, PT, R250.reuse, 0x5, PT ;  /* 0x00000005fa00780c */ /* 0x040fe20003f64270 */
[----:B-1----:R-:W1:Y:S01]  /*5580*/  LDC R0, c[0x0][0x238] ;  /* 0x00008e00ff007b82 */ /* 0x002e620000000800 */
[----:B------:R-:W-:Y:S01]  /*5590*/  PRMT R154, RZ, 0x7610, R154 ;  /* 0x00007610ff9a7816 */ /* 0x000fe2000000009a */
[----:B------:R-:W4:Y:S01]  /*55a0*/  LDL R224, [R1+0x34] ;  /* 0x0000340001e07983 */ /* 0x000f220000100800 */
[----:B------:R-:W-:Y:S02]  /*55b0*/  PRMT R202, RZ, 0x7610, R202 ;  /* 0x00007610ffca7816 */ /* 0x000fe400000000ca */
[C---:B------:R-:W-:Y:S01]  /*55c0*/  ISETP.GT.AND P2, PT, R250.reuse, 0x4, PT ;  /* 0x00000004fa00780c */ /* 0x040fe20003f44270 */
[----:B------:R-:W4:Y:S01]  /*55d0*/  LDL R217, [R1+0x30] ;  /* 0x0000300001d97983 */ /* 0x000f220000100800 */
[----:B0-----:R-:W-:Y:S01]  /*55e0*/  IMAD.SHL.U32 R15, R15, 0x2, RZ ;  /* 0x000000020f0f7824 */ /* 0x001fe200078e00ff */
[----:B------:R-:W0:Y:S01]  /*55f0*/  LDC R158, c[0x0][0x238] ;  /* 0x00008e00ff9e7b82 */ /* 0x000e220000000800 */
[----:B------:R-:W-:Y:S01]  /*5600*/  PRMT R204, RZ, 0x7610, R204 ;  /* 0x00007610ffcc7816 */ /* 0x000fe200000000cc */
[----:B------:R-:W4:Y:S01]  /*5610*/  LDL.LU R223, [R1+0x3c] ;  /* 0x00003c0001df7983 */ /* 0x000f220000300800 */
[----:B------:R-:W-:Y:S01]  /*5620*/  IMAD.WIDE R16, R15, 0x2, R2 ;  /* 0x000000020f107825 */ /* 0x000fe200078e0202 */
[----:B------:R-:W-:-:S02]  /*5630*/  ISETP.GT.AND P1, PT, R250, 0x3, PT ;  /* 0x00000003fa00780c */ /* 0x000fc40003f24270 */
[----:B------:R-:W-:Y:S01]  /*5640*/  PRMT R177, RZ, 0x7610, R177 ;  /* 0x00007610ffb17816 */ /* 0x000fe200000000b1 */
[----:B------:R-:W4:Y:S01]  /*5650*/  LDL.LU R221, [R1+0x40] ;  /* 0x0000400001dd7983 */ /* 0x000f220000300800 */
[----:B------:R-:W0:Y:S01]  /*5660*/  LDC R15, c[0x0][0x238] ;  /* 0x00008e00ff0f7b82 */ /* 0x000e220000000800 */
[----:B---3--:R-:W-:Y:S02]  /*5670*/  IMAD R22, R22, 0x5, RZ ;  /* 0x0000000516167824 */ /* 0x008fe400078e02ff */
[----:B------:R-:W3:Y:S05]  /*5680*/  @P0 LDG.E.U16 R169, desc[UR16][R16.64] ;  /* 0x0000001010a90981 */ /* 0x000eea000c1e1500 */
[----:B------:R-:W0:Y:S01]  /*5690*/  LDC R20, c[0x0][0x238] ;  /* 0x00008e00ff147b82 */ /* 0x000e220000000800 */
[----:B-1----:R-:W-:-:S07]  /*56a0*/  IMAD R0, R0, 0xc, RZ ;  /* 0x0000000c00007824 */ /* 0x002fce00078e02ff */
[----:B------:R-:W1:Y:S01]  /*56b0*/  LDC R159, c[0x0][0x238] ;  /* 0x00008e00ff9f7b82 */ /* 0x000e620000000800 */
[----:B------:R-:W-:Y:S01]  /*56c0*/  PRMT R163, RZ, 0x7610, R163 ;  /* 0x00007610ffa37816 */ /* 0x000fe200000000a3 */
[----:B------:R-:W-:-:S06]  /*56d0*/  IMAD.WIDE R22, R22, 0x2, R2 ;  /* 0x0000000216167825 */ /* 0x000fcc00078e0202 */
[----:B------:R-:W1:Y:S01]  /*56e0*/  LDC R18, c[0x0][0x238] ;  /* 0x00008e00ff127b82 */ /* 0x000e620000000800 */
[----:B0-----:R-:W-:Y:S01]  /*56f0*/  IMAD R15, R15, 0x6, RZ ;  /* 0x000000060f0f7824 */ /* 0x001fe200078e02ff */
[----:B------:R-:W-:Y:S01]  /*5700*/  ISETP.GT.AND P0, PT, R250, 0x7, PT ;  /* 0x00000007fa00780c */ /* 0x000fe20003f04270 */
[----:B------:R-:W-:Y:S01]  /*5710*/  IMAD R158, R158, 0xa, RZ ;  /* 0x0000000a9e9e7824 */ /* 0x000fe200078e02ff */
[----:B------:R0:W3:Y:S01]  /*5720*/  @P3 LDG.E.U16 R202, desc[UR16][R22.64] ;  /* 0x0000001016ca3981 */ /* 0x0000e2000c1e1500 */
[----:B------:R-:W-:-:S03]  /*5730*/  IMAD.WIDE R152, R15, 0x2, R2 ;  /* 0x000000020f987825 */ /* 0x000fc600078e0202 */
[----:B------:R-:W0:Y:S01]  /*5740*/  LDC R15, c[0x0][0x238] ;  /* 0x00008e00ff0f7b82 */ /* 0x000e220000000800 */
[----:B------:R-:W-:Y:S01]  /*5750*/  IMAD.SHL.U32 R20, R20, 0x4, RZ ;  /* 0x0000000414147824 */ /* 0x000fe200078e00ff */
[----:B------:R-:W3:Y:S06]  /*5760*/  @P4 LDG.E.U16 R194, desc[UR16][R152.64] ;  /* 0x0000001098c24981 */ /* 0x000eec000c1e1500 */
[----:B------:R-:W0:Y:S01]  /*5770*/  LDC R186, c[0x0][0x238] ;  /* 0x00008e00ffba7b82 */ /* 0x000e220000000800 */
[----:B-1----:R-:W-:Y:S01]  /*5780*/  IMAD R159, R159, 0x9, RZ ;  /* 0x000000099f9f7824 */ /* 0x002fe200078e02ff */
[----:B------:R-:W-:Y:S01]  /*5790*/  PRMT R168, RZ, 0x7610, R168 ;  /* 0x00007610ffa87816 */ /* 0x000fe200000000a8 */
[----:B0-----:R-:W-:Y:S01]  /*57a0*/  IMAD.WIDE R22, R158, 0x2, R2 ;  /* 0x000000029e167825 */ /* 0x001fe200078e0202 */
[----:B------:R-:W-:Y:S01]  /*57b0*/  PRMT R160, RZ, 0x7610, R160 ;  /* 0x00007610ffa07816 */ /* 0x000fe200000000a0 */
[----:B------:R-:W3:Y:S02]  /*57c0*/  LDL.LU R219, [R1+0x44] ;  /* 0x0000440001db7983 */ /* 0x000ee40000300800 */
[----:B------:R-:W-:-:S02]  /*57d0*/  IMAD R18, R18, 0x3, RZ ;  /* 0x0000000312127824 */ /* 0x000fc400078e02ff */
[----:B------:R-:W-:Y:S01]  /*57e0*/  IMAD R15, R15, 0x7, RZ ;  /* 0x000000070f0f7824 */ /* 0x000fe200078e02ff */
[----:B------:R-:W-:Y:S01]  /*57f0*/  ISETP.GT.AND P4, PT, R250, 0xb, PT ;  /* 0x0000000bfa00780c */ /* 0x000fe20003f84270 */
[----:B------:R-:W0:Y:S01]  /*5800*/  LDC R158, c[0x0][0x238] ;  /* 0x00008e00ff9e7b82 */ /* 0x000e220000000800 */
[--C-:B------:R-:W-:Y:S01]  /*5810*/  IMAD.WIDE R20, R20, 0x2, R2.reuse ;  /* 0x0000000214147825 */ /* 0x100fe200078e0202 */
[----:B------:R-:W-:Y:S01]  /*5820*/  ISETP.GT.AND P3, PT, R250, 0xa, PT ;  /* 0x0000000afa00780c */ /* 0x000fe20003f64270 */
[----:B------:R-:W3:Y:S02]  /*5830*/  LDL.LU R218, [R1+0x48] ;  /* 0x0000480001da7983 */ /* 0x000ee40000300800 */
[--C-:B------:R-:W-:Y:S02]  /*5840*/  IMAD.WIDE R16, R15, 0x2, R2.reuse ;  /* 0x000000020f107825 */ /* 0x100fe400078e0202 */
[----:B------:R1:W3:Y:S01]  /*5850*/  @P2 LDG.E.U16 R204, desc[UR16][R20.64] ;  /* 0x0000001014cc2981 */ /* 0x0002e2000c1e1500 */
[----:B------:R-:W0:Y:S01]  /*5860*/  LDC R15, c[0x0][0x238] ;  /* 0x00008e00ff0f7b82 */ /* 0x000e220000000800 */
[----:B------:R-:W-:-:S02]  /*5870*/  IMAD.WIDE R18, R18, 0x2, R2 ;  /* 0x0000000212127825 */ /* 0x000fc400078e0202 */
[----:B------:R1:W3:Y:S01]  /*5880*/  @P0 LDG.E.U16 R213, desc[UR16][R16.64] ;  /* 0x0000001010d50981 */ /* 0x0002e2000c1e1500 */
[----:B------:R-:W-:Y:S02]  /*5890*/  ISETP.GT.AND P2, PT, R250, 0x9, PT ;  /* 0x00000009fa00780c */ /* 0x000fe40003f44270 */
[----:B------:R-:W-:Y:S01]  /*58a0*/  PRMT R200, RZ, 0x7610, R200 ;  /* 0x00007610ffc87816 */ /* 0x000fe200000000c8 */
[----:B------:R-:W3:Y:S01]  /*58b0*/  @P3 LDG.E.U16 R168, desc[UR16][R22.64] ;  /* 0x0000001016a83981 */ /* 0x000ee2000c1e1500 */
[----:B-1----:R-:W-:-:S03]  /*58c0*/  IMAD.WIDE R20, R159, 0x2, R2 ;  /* 0x000000029f147825 */ /* 0x002fc600078e0202 */
[----:B------:R-:W3:Y:S01]  /*58d0*/  @P1 LDG.E.U16 R177, desc[UR16][R18.64] ;  /* 0x0000001012b11981 */ /* 0x000ee2000c1e1500 */
[----:B------:R-:W-:Y:S01]  /*58e0*/  IMAD.WIDE R16, R0, 0x2, R2 ;  /* 0x0000000200107825 */ /* 0x000fe200078e0202 */
[----:B------:R-:W-:Y:S01]  /*58f0*/  PRMT R155, RZ, 0x7610, R155 ;  /* 0x00007610ff9b7816 */ /* 0x000fe2000000009b */
[----:B------:R-:W1:Y:S01]  /*5900*/  LDC R0, c[0x0][0x238] ;  /* 0x00008e00ff007b82 */ /* 0x000e620000000800 */
[----:B------:R-:W-:Y:S01]  /*5910*/  PRMT R214, RZ, 0x7610, R214 ;  /* 0x00007610ffd67816 */ /* 0x000fe200000000d6 */
[----:B0-----:R-:W-:Y:S01]  /*5920*/  IMAD R158, R158, 0xe, RZ ;  /* 0x0000000e9e9e7824 */ /* 0x001fe200078e02ff */
[----:B------:R-:W-:Y:S01]  /*5930*/  PRMT R193, RZ, 0x7610, R193 ;  /* 0x00007610ffc17816 */ /* 0x000fe200000000c1 */
[----:B------:R0:W3:Y:S01]  /*5940*/  @P2 LDG.E.U16 R160, desc[UR16][R20.64] ;  /* 0x0000001014a02981 */ /* 0x0000e2000c1e1500 */
[----:B------:R-:W-:Y:S01]  /*5950*/  IMAD.SHL.U32 R186, R186, 0x8, RZ ;  /* 0x00000008baba7824 */ /* 0x000fe200078e00ff */
[----:B------:R-:W-:Y:S02]  /*5960*/  PRMT R208, RZ, 0x7610, R208 ;  /* 0x00007610ffd07816 */ /* 0x000fe400000000d0 */
[----:B------:R-:W-:Y:S01]  /*5970*/  PRMT R201, RZ, 0x7610, R201 ;  /* 0x00007610ffc97816 */ /* 0x000fe200000000c9 */
[----:B------:R-:W-:Y:S01]  /*5980*/  IMAD R15, R15, 0xb, RZ ;  /* 0x0000000b0f0f7824 */ /* 0x000fe200078e02ff */
[----:B------:R-:W-:Y:S01]  /*5990*/  ISETP.GT.AND P0, PT, R250, 0xc, PT ;  /* 0x0000000cfa00780c */ /* 0x000fe20003f04270 */
[----:B------:R-:W0:Y:S01]  /*59a0*/  LDC R159, c[0x0][0x238] ;  /* 0x00008e00ff9f7b82 */ /* 0x000e220000000800 */
[----:B------:R-:W-:Y:S01]  /*59b0*/  PRMT R185, RZ, 0x7610, R185 ;  /* 0x00007610ffb97816 */ /* 0x000fe200000000b9 */
[----:B------:R-:W-:Y:S01]  /*59c0*/  IMAD.WIDE R152, R15, 0x2, R2 ;  /* 0x000000020f987825 */ /* 0x000fe200078e0202 */
[----:B------:R-:W-:Y:S01]  /*59d0*/  PRMT R179, RZ, 0x7610, R179 ;  /* 0x00007610ffb37816 */ /* 0x000fe200000000b3 */
[----:B------:R-:W3:Y:S04]  /*59e0*/  LDL.LU R247, [R1+0xe0] ;  /* 0x0000e00001f77983 */ /* 0x000ee80000300800 */
[----:B------:R0:W3:Y:S04]  /*59f0*/  @P4 LDG.E.U16 R176, desc[UR16][R152.64] ;  /* 0x0000001098b04981 */ /* 0x0000e8000c1e1500 */
[----:B------:R0:W3:Y:S01]  /*5a00*/  @P0 LDG.E.U16 R184, desc[UR16][R16.64] ;  /* 0x0000001010b80981 */ /* 0x0000e2000c1e1500 */
[----:B-1----:R-:W-:Y:S01]  /*5a10*/  IMAD.SHL.U32 R0, R0, 0x10, RZ ;  /* 0x0000001000007824 */ /* 0x002fe200078e00ff */
[----:B------:R-:W1:Y:S01]  /*5a20*/  LDC R15, c[0x0][0x238] ;  /* 0x00008e00ff0f7b82 */ /* 0x000e620000000800 */
[----:B------:R-:W-:Y:S01]  /*5a30*/  ISETP.GT.AND P1, PT, R250, 0x8, PT ;  /* 0x00000008fa00780c */ /* 0x000fe20003f24270 */
[--C-:B0-----:R-:W-:Y:S01]  /*5a40*/  IMAD.WIDE R20, R158, 0x2, R2.reuse ;  /* 0x000000029e147825 */ /* 0x101fe200078e0202 */
[----:B------:R-:W-:Y:S01]  /*5a50*/  ISETP.GT.AND P3, PT, R250, 0xf, PT ;  /* 0x0000000ffa00780c */ /* 0x000fe20003f64270 */
[----:B------:R-:W3:Y:S02]  /*5a60*/  LDL.LU R246, [R1+0x19c] ;  /* 0x00019c0001f67983 */ /* 0x000ee40000300800 */
[----:B------:R-:W-:-:S02]  /*5a70*/  IMAD.WIDE R152, R0, 0x2, R2 ;  /* 0x0000000200987825 */ /* 0x000fc400078e0202 */
[----:B------:R-:W0:Y:S01]  /*5a80*/  LDC R0, c[0x0][0x238] ;  /* 0x00008e00ff007b82 */ /* 0x000e220000000800 */
[C---:B------:R-:W-:Y:S02]  /*5a90*/  ISETP.GT.AND P4, PT, R250.reuse, 0x10, PT ;  /* 0x00000010fa00780c */ /* 0x040fe40003f84270 */
[----:B------:R-:W-:Y:S01]  /*5aa0*/  ISETP.GT.AND P0, PT, R250, 0x11, PT ;  /* 0x00000011fa00780c */ /* 0x000fe20003f04270 */
[----:B------:R-:W-:-:S04]  /*5ab0*/  IMAD.WIDE R18, R186, 0x2, R2 ;  /* 0x00000002ba127825 */ /* 0x000fc800078e0202 */
[----:B------:R-:W2:Y:S01]  /*5ac0*/  LDC R158, c[0x0][0x238] ;  /* 0x00008e00ff9e7b82 */ /* 0x000ea20000000800 */
[----:B------:R-:W-:Y:S01]  /*5ad0*/  IMAD R159, R159, 0xd, RZ ;  /* 0x0000000d9f9f7824 */ /* 0x000fe200078e02ff */
[----:B------:R1:W3:Y:S04]  /*5ae0*/  @P1 LDG.E.U16 R155, desc[UR16][R18.64] ;  /* 0x00000010129b1981 */ /* 0x0002e8000c1e1500 */
[----:B------:R2:W3:Y:S01]  /*5af0*/  @P4 LDG.E.U16 R154, desc[UR16][R152.64] ;  /* 0x00000010989a4981 */ /* 0x0004e2000c1e1500 */
[----:B0-----:R-:W-:Y:S01]  /*5b00*/  IMAD R0, R0, 0x11, RZ ;  /* 0x0000001100007824 */ /* 0x001fe200078e02ff */
[----:B------:R-:W-:Y:S01]  /*5b10*/  ISETP.GT.AND P2, PT, R250, 0xe, PT ;  /* 0x0000000efa00780c */ /* 0x000fe20003f44270 */
[----:B-1----:R-:W-:Y:S01]  /*5b20*/  IMAD R15, R15, 0xf, RZ ;  /* 0x0000000f0f0f7824 */ /* 0x002fe200078e02ff */
[----:B------:R-:W-:Y:S01]  /*5b30*/  PRMT R162, RZ, 0x7610, R162 ;  /* 0x00007610ffa27816 */ /* 0x000fe200000000a2 */
[----:B------:R-:W-:Y:S01]  /*5b40*/  IMAD.WIDE R16, R0, 0x2, R2 ;  /* 0x0000000200107825 */ /* 0x000fe200078e0202 */
[----:B------:R-:W-:Y:S01]  /*5b50*/  PRMT R171, RZ, 0x7610, R171 ;  /* 0x00007610ffab7816 */ /* 0x000fe200000000ab */
[----:B------:R-:W0:Y:S03]  /*5b60*/  LDC R0, c[0x0][0x238] ;  /* 0x00008e00ff007b82 */ /* 0x000e260000000800 */
[----:B------:R1:W3:Y:S01]  /*5b70*/  @P0 LDG.E.U16 R163, desc[UR16][R16.64] ;  /* 0x0000001010a30981 */ /* 0x0002e2000c1e1500 */
[----:B------:R-:W-:Y:S01]  /*5b80*/  ISETP.GT.AND P4, PT, R250, 0x15, PT ;  /* 0x00000015fa00780c */ /* 0x000fe20003f84270 */
[----:B------:R-:W-:-:S03]  /*5b90*/  IMAD.WIDE R18, R159, 0x2, R2 ;  /* 0x000000029f127825 */ /* 0x000fc600078e0202 */
[----:B------:R-:W4:Y:S01]  /*5ba0*/  LDC R159, c[0x0][0x238] ;  /* 0x00008e00ff9f7b82 */ /* 0x000f220000000800 */
[----:B--2---:R-:W-:Y:S01]  /*5bb0*/  IMAD R158, R158, 0x13, RZ ;  /* 0x000000139e9e7824 */ /* 0x004fe200078e02ff */
[----:B------:R-:W-:Y:S01]  /*5bc0*/  ISETP.GT.AND P1, PT, R250, 0xd, PT ;  /* 0x0000000dfa00780c */ /* 0x000fe20003f24270 */
[----:B------:R-:W2:Y:S01]  /*5bd0*/  @P2 LDG.E.U16 R193, desc[UR16][R20.64] ;  /* 0x0000001014c12981 */ /* 0x000ea2000c1e1500 */
[----:B------:R-:W-:Y:S02]  /*5be0*/  PRMT R215, RZ, 0x7610, R215 ;  /* 0x00007610ffd77816 */ /* 0x000fe400000000d7 */
[----:B------:R-:W-:Y:S02]  /*5bf0*/  PRMT R178, RZ, 0x7610, R178 ;  /* 0x00007610ffb27816 */ /* 0x000fe400000000b2 */
[----:B------:R-:W-:Y:S01]  /*5c00*/  PRMT R170, RZ, 0x7610, R170 ;  /* 0x00007610ffaa7816 */ /* 0x000fe200000000aa */
[----:B------:R-:W4:Y:S01]  /*5c10*/  LDC R186, c[0x0][0x238] ;  /* 0x00008e00ffba7b82 */ /* 0x000f220000000800 */
[----:B0-----:R-:W-:-:S02]  /*5c20*/  IMAD R0, R0, 0x15, RZ ;  /* 0x0000001500007824 */ /* 0x001fc400078e02ff */
[----:B------:R-:W-:Y:S01]  /*5c30*/  IMAD.WIDE R22, R15, 0x2, R2 ;  /* 0x000000020f167825 */ /* 0x000fe200078e0202 */
[----:B------:R-:W-:-:S04]  /*5c40*/  ISETP.GT.AND P0, PT, R250, 0x16, PT ;  /* 0x00000016fa00780c */ /* 0x000fc80003f04270 */
[----:B------:R-:W0:Y:S01]  /*5c50*/  LDC R15, c[0x0][0x238] ;  /* 0x00008e00ff0f7b82 */ /* 0x000e220000000800 */
[----:B------:R-:W2:Y:S01]  /*5c60*/  @P1 LDG.E.U16 R201, desc[UR16][R18.64] ;  /* 0x0000001012c91981 */ /* 0x000ea2000c1e1500 */
[----:B------:R-:W-:-:S03]  /*5c70*/  IMAD.WIDE R152, R0, 0x2, R2 ;  /* 0x0000000200987825 */ /* 0x000fc600078e0202 */
[----:B------:R-:W2:Y:S03]  /*5c80*/  @P3 LDG.E.U16 R214, desc[UR16][R22.64] ;  /* 0x0000001016d63981 */ /* 0x000ea6000c1e1500 */
[----:B------:R-:W1:Y:S01]  /*5c90*/  LDC R0, c[0x0][0x238] ;  /* 0x00008e00ff007b82 */ /* 0x000e620000000800 */
[----:B------:R4:W2:Y:S01]  /*5ca0*/  @P4 LDG.E.U16 R200, desc[UR16][R152.64] ;  /* 0x0000001098c84981 */ /* 0x0008a2000c1e1500 */
[----:B-1----:R-:W-:-:S04]  /*5cb0*/  IMAD R0, R0, 0x16, RZ ;  /* 0x0000001600007824 */ /* 0x002fc800078e02ff */
[----:B------:R-:W-:Y:S02]  /*5cc0*/  IMAD.WIDE R16, R0, 0x2, R2 ;  /* 0x0000000200107825 */ /* 0x000fe400078e0202 */
[----:B------:R-:W1:Y:S02]  /*5cd0*/  LDC R0, c[0x0][0x238] ;  /* 0x00008e00ff007b82 */ /* 0x000e640000000800 */
[----:B0-----:R-:W-:Y:S01]  /*5ce0*/  IMAD R15, R15, 0x14, RZ ;  /* 0x000000140f0f7824 */ /* 0x001fe200078e02ff */
[----:B------:R0:W2:Y:S01]  /*5cf0*/  @P0 LDG.E.U16 R208, desc[UR16][R16.64] ;  /* 0x0000001010d00981 */ /* 0x0000a2000c1e1500 */
[----:B-1----:R-:W-:-:S04]  /*5d00*/  IMAD R0, R0, 0x1a, RZ ;  /* 0x0000001a00007824 */ /* 0x002fc800078e02ff */
[--C-:B----4-:R-:W-:Y:S02]  /*5d10*/  IMAD.WIDE R152, R0, 0x2, R2.reuse ;  /* 0x0000000200987825 */ /* 0x110fe400078e0202 */
[----:B------:R-:W1:Y:S02]  /*5d20*/  LDC R0, c[0x0][0x238] ;  /* 0x00008e00ff007b82 */ /* 0x000e640000000800 */
[----:B------:R-:W-:-:S06]  /*5d30*/  IMAD.WIDE R22, R15, 0x2, R2 ;  /* 0x000000020f167825 */ /* 0x000fcc00078e0202 */
[----:B------:R-:W4:Y:S01]  /*5d40*/  LDC R15, c[0x0][0x238] ;  /* 0x00008e00ff0f7b82 */ /* 0x000f220000000800 */
[----:B------:R-:W-:Y:S01]  /*5d50*/  IMAD.WIDE R20, R158, 0x2, R2 ;  /* 0x000000029e147825 */ /* 0x000fe200078e0202 */
[----:B------:R-:W-:-:S06]  /*5d60*/  ISETP.GT.AND P3, PT, R250, 0x14, PT ;  /* 0x00000014fa00780c */ /* 0x000fcc0003f64270 */
[----:B------:R-:W4:Y:S01]  /*5d70*/  LDC R158, c[0x0][0x238] ;  /* 0x00008e00ff9e7b82 */ /* 0x000f220000000800 */
[----:B------:R-:W-:Y:S02]  /*5d80*/  IMAD R159, R159, 0x12, RZ ;  /* 0x000000129f9f7824 */ /* 0x000fe400078e02ff */
[----:B-1----:R-:W-:-:S04]  /*5d90*/  IMAD R0, R0, 0x1b, RZ ;  /* 0x0000001b00007824 */ /* 0x002fc800078e02ff */
[----:B------:R1:W2:Y:S01]  /*5da0*/  @P3 LDG.E.U16 R185, desc[UR16][R22.64] ;  /* 0x0000001016b93981 */ /* 0x0002a2000c1e1500 */
[--C-:B0-----:R-:W-:Y:S02]  /*5db0*/  IMAD.WIDE R16, R0, 0x2, R2.reuse ;  /* 0x0000000200107825 */ /* 0x101fe400078e0202 */
[----:B------:R-:W0:Y:S02]  /*5dc0*/  LDC R0, c[0x0][0x238] ;  /* 0x00008e00ff007b82 */ /* 0x000e240000000800 */
[----:B------:R-:W-:Y:S01]  /*5dd0*/  IMAD.WIDE R18, R159, 0x2, R2 ;  /* 0x000000029f127825 */ /* 0x000fe200078e0202 */
[----:B------:R-:W-:-:S05]  /*5de0*/  ISETP.GT.AND P2, PT, R250, 0x13, PT ;  /* 0x00000013fa00780c */ /* 0x000fca0003f44270 */
[----:B------:R-:W0:Y:S01]  /*5df0*/  LDC R159, c[0x0][0x238] ;  /* 0x00008e00ff9f7b82 */ /* 0x000e220000000800 */
[C---:B------:R-:W-:Y:S02]  /*5e00*/  ISETP.GT.AND P3, PT, R250.reuse, 0x19, PT ;  /* 0x00000019fa00780c */ /* 0x040fe40003f64270 */
[----:B------:R-:W-:Y:S01]  /*5e10*/  ISETP.GT.AND P1, PT, R250, 0x12, PT ;  /* 0x00000012fa00780c */ /* 0x000fe20003f24270 */
[----:B----4-:R-:W-:Y:S02]  /*5e20*/  IMAD R15, R15, 0x19, RZ ;  /* 0x000000190f0f7824 */ /* 0x010fe400078e02ff */
[----:B------:R-:W-:Y:S02]  /*5e30*/  IMAD R158, R158, 0x18, RZ ;  /* 0x000000189e9e7824 */ /* 0x000fe400078e02ff */
[----:B-1----:R-:W-:Y:S01]  /*5e40*/  IMAD.WIDE R22, R15, 0x2, R2 ;  /* 0x000000020f167825 */ /* 0x002fe200078e0202 */
[----:B------:R1:W4:Y:S01]  /*5e50*/  @P2 LDG.E.U16 R179, desc[UR16][R20.64] ;  /* 0x0000001014b32981 */ /* 0x000322000c1e1500 */
[----:B------:R-:W3:Y:S04]  /*5e60*/  LDC R15, c[0x0][0x238] ;  /* 0x00008e00ff0f7b82 */ /* 0x000ee80000000800 */
[----:B------:R1:W2:Y:S01]  /*5e70*/  @P3 LDG.E.U16 R162, desc[UR16][R22.64] ;  /* 0x0000001016a23981 */ /* 0x0002a2000c1e1500 */
[----:B0-----:R-:W-:-:S03]  /*5e80*/  IMAD R0, R0, 0x1e, RZ ;  /* 0x0000001e00007824 */ /* 0x001fc600078e02ff */
[----:B------:R0:W4:Y:S01]  /*5e90*/  @P1 LDG.E.U16 R171, desc[UR16][R18.64] ;  /* 0x0000001012ab1981 */ /* 0x000122000c1e1500 */
[--C-:B-1----:R-:W-:Y:S01]  /*5ea0*/  IMAD.WIDE R20, R158, 0x2, R2.reuse ;  /* 0x000000029e147825 */ /* 0x102fe200078e0202 */
[----:B------:R-:W-:Y:S01]  /*5eb0*/  ISETP.GT.AND P1, PT, R250, 0x17, PT ;  /* 0x00000017fa00780c */ /* 0x000fe20003f24270 */
[----:B------:R-:W1:Y:S02]  /*5ec0*/  LDC R158, c[0x0][0x238] ;  /* 0x00008e00ff9e7b82 */ /* 0x000e640000000800 */
[----:B------:R-:W-:-:S06]  /*5ed0*/  IMAD.WIDE R22, R0, 0x2, R2 ;  /* 0x0000000200167825 */ /* 0x000fcc00078e0202 */
[----:B------:R-:W3:Y:S01]  /*5ee0*/  LDC R0, c[0x0][0x238] ;  /* 0x00008e00ff007b82 */ /* 0x000ee20000000800 */
[----:B------:R-:W-:-:S04]  /*5ef0*/  IMAD R159, R159, 0x17, RZ ;  /* 0x000000179f9f7824 */ /* 0x000fc800078e02ff */
[----:B0-----:R-:W-:Y:S01]  /*5f00*/  IMAD.WIDE R18, R159, 0x2, R2 ;  /* 0x000000029f127825 */ /* 0x001fe200078e0202 */
[C---:B------:R-:W-:Y:S02]  /*5f10*/  ISETP.GT.AND P4, PT, R250.reuse, 0x1a, PT ;  /* 0x0000001afa00780c */ /* 0x040fe40003f84270 */
[----:B------:R-:W0:Y:S02]  /*5f20*/  LDC R159, c[0x0][0x238] ;  /* 0x00008e00ff9f7b82 */ /* 0x000e240000000800 */
[----:B------:R3:W4:Y:S01]  /*5f30*/  @P1 LDG.E.U16 R215, desc[UR16][R18.64] ;  /* 0x0000001012d71981 */ /* 0x000722000c1e1500 */
[----:B------:R-:W-:Y:S01]  /*5f40*/  ISETP.GT.AND P1, PT, R250, 0x1b, PT ;  /* 0x0000001bfa00780c */ /* 0x000fe20003f24270 */
[----:B-1----:R-:W-:Y:S01]  /*5f50*/  IMAD R158, R158, 0x1c, RZ ;  /* 0x0000001c9e9e7824 */ /* 0x002fe200078e02ff */
[----:B------:R-:W-:-:S06]  /*5f60*/  ISETP.GT.AND P2, PT, R250, 0x18, PT ;  /* 0x00000018fa00780c */ /* 0x000fcc0003f44270 */
[----:B------:R-:W4:Y:S01]  /*5f70*/  @P4 LDG.E.U16 R170, desc[UR16][R152.64] ;  /* 0x0000001098aa4981 */ /* 0x000f22000c1e1500 */
[----:B---3--:R-:W-:-:S04]  /*5f80*/  IMAD R0, R0, 0x1f, RZ ;  /* 0x0000001f00007824 */ /* 0x008fc800078e02ff */
[----:B------:R1:W3:Y:S01]  /*5f90*/  @P1 LDG.E.U16 R178, desc[UR16][R16.64] ;  /* 0x0000001010b21981 */ /* 0x0002e2000c1e1500 */
[--C-:B------:R-:W-:Y:S02]  /*5fa0*/  IMAD.WIDE R18, R158, 0x2, R2.reuse ;  /* 0x000000029e127825 */ /* 0x100fe400078e0202 */
[----:B------:R-:W0:Y:S02]  /*5fb0*/  LDC R158, c[0x0][0x238] ;  /* 0x00008e00ff9e7b82 */ /* 0x000e240000000800 */
[----:B-1----:R-:W-:Y:S01]  /*5fc0*/  IMAD.WIDE R16, R0, 0x2, R2 ;  /* 0x0000000200107825 */ /* 0x002fe200078e0202 */
[----:B------:R-:W-:-:S05]  /*5fd0*/  ISETP.GT.AND P3, PT, R250, 0x1d, PT ;  /* 0x0000001dfa00780c */ /* 0x000fca0003f64270 */
[----:B------:R-:W1:Y:S01]  /*5fe0*/  LDC R0, c[0x0][0x238] ;  /* 0x00008e00ff007b82 */ /* 0x000e620000000800 */
[----:B------:R-:W-:Y:S02]  /*5ff0*/  ISETP.GT.AND P4, PT, R250, 0x1e, PT ;  /* 0x0000001efa00780c */ /* 0x000fe40003f84270 */
[----:B------:R-:W-:Y:S01]  /*6000*/  PRMT R157, RZ, 0x7610, R157 ;  /* 0x00007610ff9d7816 */ /* 0x000fe2000000009d */
[----:B------:R-:W-:Y:S01]  /*6010*/  IMAD R15, R15, 0x1d, RZ ;  /* 0x0000001d0f0f7824 */ /* 0x000fe200078e02ff */
[----:B------:R-:W-:Y:S02]  /*6020*/  PRMT R199, RZ, 0x7610, R199 ;  /* 0x00007610ffc77816 */ /* 0x000fe400000000c7 */
[----:B------:R-:W-:Y:S01]  /*6030*/  PRMT R209, RZ, 0x7610, R209 ;  /* 0x00007610ffd17816 */ /* 0x000fe200000000d1 */
[----:B0-----:R-:W-:Y:S01]  /*6040*/  IMAD R159, R159, 0x21, RZ ;  /* 0x000000219f9f7824 */ /* 0x001fe200078e02ff */
[----:B------:R0:W2:Y:S01]  /*6050*/  @P2 LDG.E.U16 R157, desc[UR16][R20.64] ;  /* 0x00000010149d2981 */ /* 0x0000a2000c1e1500 */
[----:B------:R-:W-:Y:S01]  /*6060*/  PRMT R187, RZ, 0x7610, R187 ;  /* 0x00007610ffbb7816 */ /* 0x000fe200000000bb */
[----:B------:R-:W-:Y:S01]  /*6070*/  IMAD.SHL.U32 R186, R186, 0x20, RZ ;  /* 0x00000020baba7824 */ /* 0x000fe200078e00ff */
[----:B------:R-:W-:Y:S01]  /*6080*/  PRMT R156, RZ, 0x7610, R156 ;  /* 0x00007610ff9c7816 */ /* 0x000fe2000000009c */
[----:B------:R-:W1:Y:S01]  /*6090*/  LDC R153, c[0x0][0x238] ;  /* 0x00008e00ff997b82 */ /* 0x000e620000000800 */
[----:B------:R1:W3:Y:S01]  /*60a0*/  @P4 LDG.E.U16 R209, desc[UR16][R22.64] ;  /* 0x0000001016d14981 */ /* 0x0002e2000c1e1500 */
[----:B------:R-:W-:-:S02]  /*60b0*/  IMAD R158, R158, 0x22, RZ ;  /* 0x000000229e9e7824 */ /* 0x000fc400078e02ff */
[----:B0-----:R-:W-:-:S04]  /*60c0*/  IMAD.WIDE R20, R15, 0x2, R2 ;  /* 0x000000020f147825 */ /* 0x001fc800078e0202 */
[----:B-1----:R-:W-:Y:S01]  /*60d0*/  IMAD R0, R0, 0x23, RZ ;  /* 0x0000002300007824 */ /* 0x002fe200078e02ff */
[----:B------:R0:W3:Y:S01]  /*60e0*/  @P3 LDG.E.U16 R199, desc[UR16][R20.64] ;  /* 0x0000001014c73981 */ /* 0x0000e2000c1e1500 */
[--C-:B------:R-:W-:Y:S01]  /*60f0*/  IMAD.WIDE R22, R158, 0x2, R2.reuse ;  /* 0x000000029e167825 */ /* 0x100fe200078e0202 */
[----:B------:R-:W-:Y:S01]  /*6100*/  ISETP.GT.AND P2, PT, R250, 0x1c, PT ;  /* 0x0000001cfa00780c */ /* 0x000fe20003f44270 */
[----:B------:R-:W1:Y:S02]  /*6110*/  LDC R15, c[0x0][0x238] ;  /* 0x00008e00ff0f7b82 */ /* 0x000e640000000800 */
[----:B0-----:R-:W-:-:S04]  /*6120*/  IMAD.WIDE R20, R159, 0x2, R2 ;  /* 0x000000029f147825 */ /* 0x001fc800078e0202 */
[--C-:B------:R-:W-:Y:S01]  /*6130*/  IMAD.WIDE R158, R0, 0x2, R2.reuse ;  /* 0x00000002009e7825 */ /* 0x100fe200078e0202 */
[C---:B------:R-:W-:Y:S01]  /*6140*/  ISETP.GT.AND P1, PT, R250.reuse, 0x20, PT ;  /* 0x00000020fa00780c */ /* 0x040fe20003f24270 */
[----:B------:R-:W0:Y:S04]  /*6150*/  LDC R0, c[0x0][0x238] ;  /* 0x00008e00ff007b82 */ /* 0x000e280000000800 */
[----:B------:R1:W3:Y:S01]  /*6160*/  @P2 LDG.E.U16 R187, desc[UR16][R18.64] ;  /* 0x0000001012bb2981 */ /* 0x0002e2000c1e1500 */
[----:B------:R-:W-:Y:S01]  /*6170*/  ISETP.GT.AND P0, PT, R250, RZ, PT ;  /* 0x000000fffa00720c */ /* 0x000fe20003f04270 */
[----:B-1----:R-:W-:Y:S02]  /*6180*/  IMAD.WIDE R18, R186, 0x2, R2 ;  /* 0x00000002ba127825 */ /* 0x002fe400078e0202 */
[----:B------:R-:W1:Y:S04]  /*6190*/  LDC R186, c[0x0][0x238] ;  /* 0x00008e00ffba7b82 */ /* 0x000e680000000800 */
[----:B------:R0:W4:Y:S02]  /*61a0*/  @P1 LDG.E.U16 R156, desc[UR16][R18.64] ;  /* 0x00000010129c1981 */ /* 0x000124000c1e1500 */
[----:B0-----:R-:W-:Y:S01]  /*61b0*/  IMAD R0, R0, 0x25, RZ ;  /* 0x0000002500007824 */ /* 0x001fe200078e02ff */
[----:B------:R-:W-:-:S03]  /*61c0*/  PRMT R152, RZ, 0x7610, R152 ;  /* 0x00007610ff987816 */ /* 0x000fc60000000098 */
[----:B------:R-:W-:Y:S02]  /*61d0*/  IMAD.WIDE R18, R0, 0x2, R2 ;  /* 0x0000000200127825 */ /* 0x000fe400078e0202 */
[----:B------:R-:W0:Y:S01]  /*61e0*/  LDC R0, c[0x0][0x238] ;  /* 0x00008e00ff007b82 */ /* 0x000e220000000800 */
[----:B------:R-:W2:Y:S01]  /*61f0*/  @P0 LDG.E.U16 R152, desc[UR16][R2.64] ;  /* 0x0000001002980981 */ /* 0x000ea2000c1e1500 */
[C---:B------:R-:W-:Y:S02]  /*6200*/  ISETP.GT.AND P0, PT, R250.reuse, 0x1f, PT ;  /* 0x0000001ffa00780c */ /* 0x040fe40003f04270 */
[----:B------:R-:W-:Y:S02]  /*6210*/  ISETP.GT.AND P1, PT, R250, 0x24, PT ;  /* 0x00000024fa00780c */ /* 0x000fe40003f24270 */
[----:B------:R-:W-:Y:S01]  /*6220*/  PRMT R216, RZ, 0x7610, R216 ;  /* 0x00007610ffd87816 */ /* 0x000fe200000000d8 */
[----:B-1----:R-:W-:Y:S01]  /*6230*/  IMAD R186, R186, 0x24, RZ ;  /* 0x00000024baba7824 */ /* 0x002fe200078e02ff */
[----:B------:R-:W-:-:S02]  /*6240*/  PRMT R188, RZ, 0x7610, R188 ;  /* 0x00007610ffbc7816 */ /* 0x000fc400000000bc */
[----:B------:R-:W-:-:S05]  /*6250*/  ISETP.GT.AND P2, PT, R250, 0x21, PT ;  /* 0x00000021fa00780c */ /* 0x000fca0003f44270 */
[----:B------:R1:W3:Y:S01]  /*6260*/  @P0 LDG.E.U16 R216, desc[UR16][R16.64] ;  /* 0x0000001010d80981 */ /* 0x0002e2000c1e1500 */
[----:B------:R-:W-:Y:S01]  /*6270*/  ISETP.GT.AND P0, PT, R250, 0x1, PT ;  /* 0x00000001fa00780c */ /* 0x000fe20003f04270 */
[----:B0-----:R-:W-:Y:S02]  /*6280*/  IMAD R0, R0, 0x28, RZ ;  /* 0x0000002800007824 */ /* 0x001fe400078e02ff */
[----:B-1----:R-:W-:Y:S01]  /*6290*/  IMAD.WIDE R16, R186, 0x2, R2 ;  /* 0x00000002ba107825 */ /* 0x002fe200078e0202 */
[----:B------:R-:W-:-:S04]  /*62a0*/  PRMT R165, RZ, 0x7610, R165 ;  /* 0x00007610ffa57816 */ /* 0x000fc800000000a5 */
[----:B------:R0:W3:Y:S01]  /*62b0*/  @P1 LDG.E.U16 R188, desc[UR16][R16.64] ;  /* 0x0000001010bc1981 */ /* 0x0000e2000c1e1500 */
[----:B------:R-:W-:Y:S02]  /*62c0*/  ISETP.GT.AND P4, PT, R250, 0x23, PT ;  /* 0x00000023fa00780c */ /* 0x000fe40003f84270 */
[----:B------:R-:W-:Y:S01]  /*62d0*/  PRMT R205, RZ, 0x7610, R205 ;  /* 0x00007610ffcd7816 */ /* 0x000fe200000000cd */
[----:B------:R1:W3:Y:S01]  /*62e0*/  @P2 LDG.E.U16 R165, desc[UR16][R20.64] ;  /* 0x0000001014a52981 */ /* 0x0002e2000c1e1500 */
[--C-:B0-----:R-:W-:Y:S02]  /*62f0*/  IMAD.WIDE R16, R0, 0x2, R2.reuse ;  /* 0x0000000200107825 */ /* 0x101fe400078e0202 */
[----:B------:R-:W0:Y:S02]  /*6300*/  LDC R0, c[0x0][0x238] ;  /* 0x00008e00ff007b82 */ /* 0x000e240000000800 */
[----:B-1----:R-:W-:Y:S01]  /*6310*/  IMAD.WIDE R20, R153, 0x2, R2 ;  /* 0x0000000299147825 */ /* 0x002fe200078e0202 */
[----:B------:R-:W-:-:S04]  /*6320*/  PRMT R181, RZ, 0x7610, R181 ;  /* 0x00007610ffb57816 */ /* 0x000fc800000000b5 */
[----:B------:R-:W3:Y:S01]  /*6330*/  @P0 LDG.E.U16 R205, desc[UR16][R20.64] ;  /* 0x0000001014cd0981 */ /* 0x000ee2000c1e1500 */
[----:B------:R-:W-:-:S03]  /*6340*/  ISETP.GT.AND P0, PT, R250, 0x28, PT ;  /* 0x00000028fa00780c */ /* 0x000fc60003f04270 */
[----:B------:R1:W3:Y:S02]  /*6350*/  @P4 LDG.E.U16 R181, desc[UR16][R158.64] ;  /* 0x000000109eb54981 */ /* 0x0002e4000c1e1500 */
[----:B-1----:R-:W-:Y:S01]  /*6360*/  PRMT R159, RZ, 0x7610, R159 ;  /* 0x00007610ff9f7816 */ /* 0x002fe2000000009f */
[----:B0-----:R-:W-:-:S07]  /*6370*/  IMAD R0, R0, 0x30, RZ ;  /* 0x0000003000007824 */ /* 0x001fce00078e02ff */
[----:B------:R0:W3:Y:S02]  /*6380*/  @P0 LDG.E.U16 R159, desc[UR16][R16.64] ;  /* 0x00000010109f0981 */ /* 0x0000e4000c1e1500 */
[----:B0-----:R-:W-:Y:S02]  /*6390*/  IMAD.WIDE R16, R0, 0x2, R2 ;  /* 0x0000000200107825 */ /* 0x001fe400078e0202 */
[----:B------:R-:W0:Y:S01]  /*63a0*/  LDC R0, c[0x0][0x238] ;  /* 0x00008e00ff007b82 */ /* 0x000e220000000800 */
[C---:B------:R-:W-:Y:S02]  /*63b0*/  ISETP.GT.AND P1, PT, R250.reuse, 0x30, PT ;  /* 0x00000030fa00780c */ /* 0x040fe40003f24270 */
[----:B------:R-:W-:Y:S02]  /*63c0*/  ISETP.GT.AND P2, PT, R250, 0x25, PT ;  /* 0x00000025fa00780c */ /* 0x000fe40003f44270 */
[----:B------:R-:W-:Y:S02]  /*63d0*/  PRMT R158, RZ, 0x7610, R158 ;  /* 0x00007610ff9e7816 */ /* 0x000fe4000000009e */
[----:B------:R-:W-:-:S07]  /*63e0*/  PRMT R198, RZ, 0x7610, R198 ;  /* 0x00007610ffc67816 */ /* 0x000fce00000000c6 */
[----:B------:R1:W3:Y:S04]  /*63f0*/  @P1 LDG.E.U16 R158, desc[UR16][R16.64] ;  /* 0x00000010109e1981 */ /* 0x0002e8000c1e1500 */
[----:B------:R1:W3:Y:S01]  /*6400*/  @P2 LDG.E.U16 R198, desc[UR16][R18.64] ;  /* 0x0000001012c62981 */ /* 0x0002e2000c1e1500 */
[----:B0-----:R-:W-:Y:S01]  /*6410*/  IMAD R0, R0, 0x38, RZ ;  /* 0x0000003800007824 */ /* 0x001fe200078e02ff */
[----:B------:R-:W-:-:S03]  /*6420*/  ISETP.GT.AND P2, PT, R250, 0x3d, PT ;  /* 0x0000003dfa00780c */ /* 0x000fc60003f44270 */
[----:B-1----:R-:W-:Y:S02]  /*6430*/  IMAD.WIDE R16, R0, 0x2, R2 ;  /* 0x0000000200107825 */ /* 0x002fe400078e0202 */
[----:B------:R-:W0:Y:S02]  /*6440*/  LDC R0, c[0x0][0x238] ;  /* 0x00008e00ff007b82 */ /* 0x000e240000000800 */
[----:B------:R-:W-:Y:S01]  /*6450*/  IMAD R18, R15, 0x3d, RZ ;  /* 0x0000003d0f127824 */ /* 0x000fe200078e02ff */
[----:B------:R-:W-:-:S03]  /*6460*/  PRMT R195, RZ, 0x7610, R195 ;  /* 0x00007610ffc37816 */ /* 0x000fc600000000c3 */
[----:B------:R-:W-:-:S05]  /*6470*/  IMAD.WIDE R18, R18, 0x2, R2 ;  /* 0x0000000212127825 */ /* 0x000fca00078e0202 */
[----:B------:R-:W3:Y:S01]  /*6480*/  @P2 LDG.E.U16 R195, desc[UR16][R18.64] ;  /* 0x0000001012c32981 */ /* 0x000ee2000c1e1500 */
[----:B------:R-:W-:Y:S02]  /*6490*/  ISETP.GT.AND P2, PT, R250, 0x38, PT ;  /* 0x00000038fa00780c */ /* 0x000fe40003f44270 */
[----:B------:R-:W-:Y:S01]  /*64a0*/  PRMT R161, RZ, 0x7610, R161 ;  /* 0x00007610ffa17816 */ /* 0x000fe200000000a1 */
[----:B0-----:R-:W-:-:S10]  /*64b0*/  IMAD R0, R0, 0x26, RZ ;  /* 0x0000002600007824 */ /* 0x001fd400078e02ff */
[----:B------:R0:W3:Y:S02]  /*64c0*/  @P2 LDG.E.U16 R161, desc[UR16][R16.64] ;  /* 0x0000001010a12981 */ /* 0x0000e4000c1e1500 */
[----:B0-----:R-:W-:Y:S02]  /*64d0*/  IMAD.WIDE R16, R0, 0x2, R2 ;  /* 0x0000000200107825 */ /* 0x001fe400078e0202 */
[----:B------:R-:W0:Y:S01]  /*64e0*/  LDC R0, c[0x0][0x238] ;  /* 0x00008e00ff007b82 */ /* 0x000e220000000800 */
[----:B------:R-:W-:Y:S02]  /*64f0*/  ISETP.GT.AND P0, PT, R250, 0x26, PT ;  /* 0x00000026fa00780c */ /* 0x000fe40003f04270 */
[----:B------:R-:W-:-:S11]  /*6500*/  PRMT R206, RZ, 0x7610, R206 ;  /* 0x00007610ffce7816 */ /* 0x000fd600000000ce */
[----:B------:R1:W3:Y:S01]  /*6510*/  @P0 LDG.E.U16 R206, desc[UR16][R16.64] ;  /* 0x0000001010ce0981 */ /* 0x0002e2000c1e1500 */
[----:B0-----:R-:W-:-:S04]  /*6520*/  IMAD R0, R0, 0x27, RZ ;  /* 0x0000002700007824 */ /* 0x001fc800078e02ff */
[----:B-1----:R-:W-:Y:S02]  /*6530*/  IMAD.WIDE R16, R0, 0x2, R2 ;  /* 0x0000000200107825 */ /* 0x002fe400078e0202 */
        /* <DEDUP_REMOVED lines=85> */
[C---:B------:R-:W-:Y:S01]  /*6a90*/  ISETP.GT.AND P0, PT, R250.reuse, 0x36, PT ;  /* 0x00000036fa00780c */ /* 0x040fe20003f04270 */
[----:B------:R-:W1:Y:S01]  /*6aa0*/  S2R R153, SR_TID.X ;  /* 0x0000000000997919 */ /* 0x000e620000002100 */
[----:B------:R-:W-:Y:S02]  /*6ab0*/  PRMT R189, RZ, 0x7610, R189 ;  /* 0x00007610ffbd7816 */ /* 0x000fe400000000bd */
[C---:B------:R-:W-:Y:S02]  /*6ac0*/  ISETP.GT.AND P3, PT, R250.reuse, 0x22, PT ;  /* 0x00000022fa00780c */ /* 0x040fe40003f64270 */
[----:B------:R-:W-:-:S07]  /*6ad0*/  ISETP.GT.AND P4, PT, R250, 0x3f, PT ;  /* 0x0000003ffa00780c */ /* 0x000fce0003f84270 */
[----:B------:R4:W3:Y:S01]  /*6ae0*/  @P0 LDG.E.U16 R189, desc[UR16][R16.64] ;  /* 0x0000001010bd0981 */ /* 0x0008e2000c1e1500 */
[----:B0-----:R-:W-:-:S04]  /*6af0*/  IMAD R0, R0, 0x37, RZ ;  /* 0x0000003700007824 */ /* 0x001fc800078e02ff */
[----:B----4-:R-:W-:Y:S02]  /*6b00*/  IMAD.WIDE R16, R0, 0x2, R2 ;  /* 0x0000000200107825 */ /* 0x010fe400078e0202 */
[----:B------:R-:W0:Y:S02]  /*6b10*/  LDC R0, c[0x0][0x238] ;  /* 0x00008e00ff007b82 */ /* 0x000e240000000800 */
[C---:B------:R-:W-:Y:S01]  /*6b20*/  IMAD R18, R15.reuse, 0x3f, RZ ;  /* 0x0000003f0f127824 */ /* 0x040fe200078e02ff */
[----:B------:R-:W-:Y:S02]  /*6b30*/  PRMT R173, RZ, 0x7610, R173 ;  /* 0x00007610ffad7816 */ /* 0x000fe400000000ad */
[----:B------:R-:W-:Y:S01]  /*6b40*/  PRMT R212, RZ, 0x7610, R212 ;  /* 0x00007610ffd47816 */ /* 0x000fe200000000d4 */
[----:B------:R-:W-:Y:S01]  /*6b50*/  IMAD.WIDE R18, R18, 0x2, R2 ;  /* 0x0000000212127825 */ /* 0x000fe200078e0202 */
[----:B------:R-:W-:Y:S02]  /*6b60*/  ISETP.GT.AND P1, PT, R250, 0x37, PT ;  /* 0x00000037fa00780c */ /* 0x000fe40003f24270 */
[----:B------:R4:W3:Y:S01]  /*6b70*/  @P3 LDG.E.U16 R173, desc[UR16][R22.64] ;  /* 0x0000001016ad3981 */ /* 0x0008e2000c1e1500 */
[----:B------:R-:W-:-:S03]  /*6b80*/  IMAD R20, R15, 0x3e, RZ ;  /* 0x0000003e0f147824 */ /* 0x000fc600078e02ff */
[----:B------:R2:W3:Y:S01]  /*6b90*/  @P4 LDG.E.U16 R212, desc[UR16][R18.64] ;  /* 0x0000001012d44981 */ /* 0x0004e2000c1e1500 */
[C---:B----4-:R-:W-:Y:S02]  /*6ba0*/  IMAD R22, R15.reuse, 0x3c, RZ ;  /* 0x0000003c0f167824 */ /* 0x050fe400078e02ff */
[----:B--2---:R-:W-:Y:S01]  /*6bb0*/  IMAD R18, R15, 0x3b, RZ ;  /* 0x0000003b0f127824 */ /* 0x004fe200078e02ff */
[----:B------:R-:W-:Y:S01]  /*6bc0*/  PRMT R15, RZ, 0x7610, R15 ;  /* 0x00007610ff0f7816 */ /* 0x000fe2000000000f */
[----:B0-----:R-:W-:-:S05]  /*6bd0*/  IMAD R0, R0, 0x3a, RZ ;  /* 0x0000003a00007824 */ /* 0x001fca00078e02ff */
[----:B------:R1:W2:Y:S02]  /*6be0*/  @P1 LDG.E.U16 R15, desc[UR16][R16.64] ;  /* 0x00000010100f1981 */ /* 0x0002a4000c1e1500 */
[----:B-1----:R-:W-:-:S04]  /*6bf0*/  LOP3.LUT R16, R153, 0x3f, RZ, 0xc0, !PT ;  /* 0x0000003f99107812 */ /* 0x002fc800078ec0ff */
[----:B------:R-:W-:Y:S01]  /*6c00*/  ISETP.GE.AND P0, PT, R16, R250, PT ;  /* 0x000000fa1000720c */ /* 0x000fe20003f06270 */
[--C-:B------:R-:W-:Y:S02]  /*6c10*/  IMAD.WIDE R16, R0, 0x2, R2.reuse ;  /* 0x0000000200107825 */ /* 0x100fe400078e0202 */
[----:B------:R-:W4:Y:S04]  /*6c20*/  LDL.LU R0, [R1+0x1cc] ;  /* 0x0001cc0001007983 */ /* 0x000f280000300800 */
[----:B------:R0:W-:Y:S04]  /*6c30*/  STL.64 [R1+0x1e0], R2 ;  /* 0x0001e00201007387 */ /* 0x0001e80000100a00 */
[----:B------:R1:W-:Y:S04]  /*6c40*/  STL [R1+0x2ac], R14 ;  /* 0x0002ac0e01007387 */ /* 0x0003e80000100800 */
[----:B------:R-:W-:Y:S04]  /*6c50*/  STL [R1+0x2b0], R222 ;  /* 0x0002b0de01007387 */ /* 0x000fe80000100800 */
[----:B------:R1:W-:Y:S04]  /*6c60*/  STL [R1+0x2b4], R13 ;  /* 0x0002b40d01007387 */ /* 0x0003e80000100800 */
[----:B------:R-:W-:Y:S04]  /*6c70*/  STL [R1+0x2b8], R220 ;  /* 0x0002b8dc01007387 */ /* 0x000fe80000100800 */
[----:B------:R-:W-:Y:S01]  /*6c80*/  STL [R1+0x2bc], R12 ;  /* 0x0002bc0c01007387 */ /* 0x000fe20000100800 */
[----:B------:R-:W-:-:S03]  /*6c90*/  IMAD.WIDE R22, R22, 0x2, R2 ;  /* 0x0000000216167825 */ /* 0x000fc600078e0202 */
[----:B------:R-:W-:Y:S01]  /*6ca0*/  STL [R1+0x2c0], R218 ;  /* 0x0002c0da01007387 */ /* 0x000fe20000100800 */
[----:B------:R-:W-:-:S03]  /*6cb0*/  IMAD.WIDE R20, R20, 0x2, R2 ;  /* 0x0000000214147825 */ /* 0x000fc600078e0202 */
[----:B------:R-:W-:Y:S01]  /*6cc0*/  STL [R1+0x2c4], R11 ;  /* 0x0002c40b01007387 */ /* 0x000fe20000100800 */
[----:B------:R-:W-:-:S03]  /*6cd0*/  IMAD.WIDE R18, R18, 0x2, R2 ;  /* 0x0000000212127825 */ /* 0x000fc600078e0202 */
[----:B------:R-:W-:Y:S04]  /*6ce0*/  STL [R1+0x2c8], R219 ;  /* 0x0002c8db01007387 */ /* 0x000fe80000100800 */
[----:B------:R-:W-:Y:S04]  /*6cf0*/  STL [R1+0x2cc], R10 ;  /* 0x0002cc0a01007387 */ /* 0x000fe80000100800 */
[----:B0-----:R-:W3:Y:S01]  /*6d00*/  LDL R2, [R1+0x2c] ;  /* 0x00002c0001027983 */ /* 0x001ee20000100800 */
[----:B------:R-:W-:Y:S02]  /*6d10*/  ISETP.GT.AND P3, PT, R250, 0x3c, PT ;  /* 0x0000003cfa00780c */ /* 0x000fe40003f64270 */
[----:B------:R-:W-:-:S02]  /*6d20*/  PRMT R203, RZ, 0x7610, R203 ;  /* 0x00007610ffcb7816 */ /* 0x000fc400000000cb */
[----:B------:R-:W-:-:S09]  /*6d30*/  PRMT R211, RZ, 0x7610, R211 ;  /* 0x00007610ffd37816 */ /* 0x000fd200000000d3 */
[----:B------:R-:W2:Y:S01]  /*6d40*/  @P3 LDG.E.U16 R203, desc[UR16][R22.64] ;  /* 0x0000001016cb3981 */ /* 0x000ea2000c1e1500 */
[C---:B------:R-:W-:Y:S02]  /*6d50*/  ISETP.GT.AND P3, PT, R250.reuse, 0x3e, PT ;  /* 0x0000003efa00780c */ /* 0x040fe40003f64270 */
[----:B------:R-:W-:Y:S02]  /*6d60*/  ISETP.GT.AND P1, PT, R250, 0x3a, PT ;  /* 0x0000003afa00780c */ /* 0x000fe40003f24270 */
[----:B------:R-:W-:-:S09]  /*6d70*/  PRMT R182, RZ, 0x7610, R182 ;  /* 0x00007610ffb67816 */ /* 0x000fd200000000b6 */
[----:B------:R-:W2:Y:S01]  /*6d80*/  @P3 LDG.E.U16 R211, desc[UR16][R20.64] ;  /* 0x0000001014d33981 */ /* 0x000ea2000c1e1500 */
[----:B------:R-:W-:Y:S02]  /*6d90*/  ISETP.GT.AND P3, PT, R250, 0x3b, PT ;  /* 0x0000003bfa00780c */ /* 0x000fe40003f64270 */
[----:B------:R-:W-:-:S06]  /*6da0*/  PRMT R174, RZ, 0x7610, R174 ;  /* 0x00007610ffae7816 */ /* 0x000fcc00000000ae */
[----:B------:R0:W2:Y:S05]  /*6db0*/  @P1 LDG.E.U16 R174, desc[UR16][R16.64] ;  /* 0x0000001010ae1981 */ /* 0x0000aa000c1e1500 */
[----:B------:R1:W2:Y:S01]  /*6dc0*/  @P3 LDG.E.U16 R182, desc[UR16][R18.64] ;  /* 0x0000001012b63981 */ /* 0x0002a2000c1e1500 */
[CC--:B------:R-:W-:Y:S02]  /*6dd0*/  IADD3 RZ, P1, R14.reuse, R251.reuse, RZ ;  /* 0x000000fb0eff7210 */ /* 0x0c0fe40007f3e0ff */
[----:B0-----:R-:W-:Y:S01]  /*6de0*/  PRMT R16, RZ, 0x7610, R16 ;  /* 0x00007610ff107816 */ /* 0x001fe20000000010 */
[----:B-1----:R-:W-:Y:S02]  /*6df0*/  IMAD.IADD R18, R14, 0x1, R251 ;  /* 0x000000010e127824 */ /* 0x002fe400078e02fb */
[----:B------:R-:W-:Y:S01]  /*6e00*/  IMAD.X R19, R222, 0x1, R252, P1 ;  /* 0x00000001de137824 */ /* 0x000fe200008e06fc */
[----:B------:R-:W-:Y:S01]  /*6e10*/  BAR.SYNC.DEFER_BLOCKING 0x0 ;  /* 0x0000000000007b1d */ /* 0x000fe20000010000 */
[----:B------:R-:W-:-:S02]  /*6e20*/  IADD3 RZ, P1, R13, R251, RZ ;  /* 0x000000fb0dff7210 */ /* 0x000fc40007f3e0ff */
[----:B------:R-:W-:Y:S01]  /*6e30*/  PRMT R17, RZ, 0x7610, R17 ;  /* 0x00007610ff117816 */ /* 0x000fe20000000011 */
[--C-:B------:R-:W-:Y:S01]  /*6e40*/  IMAD.IADD R20, R12, 0x1, R251.reuse ;  /* 0x000000010c147824 */ /* 0x100fe200078e02fb */
[----:B------:R-:W-:Y:S01]  /*6e50*/  LOP3.LUT R186, R153, 0x40, RZ, 0xc0, !PT ;  /* 0x0000004099ba7812 */ /* 0x000fe200078ec0ff */
[--C-:B------:R-:W-:Y:S01]  /*6e60*/  IMAD.IADD R22, R10, 0x1, R251.reuse ;  /* 0x000000010a167824 */ /* 0x100fe200078e02fb */
[----:B------:R-:W4:Y:S04]  /*6e70*/  LDL.LU R14, [R1+0x28] ;  /* 0x00002800010e7983 */ /* 0x000f280000300800 */
[----:B------:R0:W2:Y:S02]  /*6e80*/  @!P0 LDG.E.U16 R16, desc[UR16][R18.64] ;  /* 0x0000001012108981 */ /* 0x0000a4000c1e1500 */
[----:B0-----:R-:W-:-:S02]  /*6e90*/  IMAD.IADD R18, R13, 0x1, R251 ;  /* 0x000000010d127824 */ /* 0x001fc400078e02fb */
[--C-:B------:R-:W-:Y:S01]  /*6ea0*/  IMAD.X R19, R220, 0x1, R252.reuse, P1 ;  /* 0x00000001dc137824 */ /* 0x100fe200008e06fc */
[-C--:B------:R-:W-:Y:S01]  /*6eb0*/  IADD3 RZ, P1, R12, R251.reuse, RZ ;  /* 0x000000fb0cff7210 */ /* 0x080fe20007f3e0ff */
[----:B------:R-:W2:Y:S04]  /*6ec0*/  LDL.LU R13, [R1+0x4] ;  /* 0x00000400010d7983 */ /* 0x000ea80000300800 */
[----:B------:R0:W2:Y:S01]  /*6ed0*/  @!P0 LDG.E.U16 R17, desc[UR16][R18.64] ;  /* 0x0000001012118981 */ /* 0x0000a2000c1e1500 */
[----:B------:R-:W-:Y:S01]  /*6ee0*/  IMAD.X R21, R218, 0x1, R252, P1 ;  /* 0x00000001da157824 */ /* 0x000fe200008e06fc */
[----:B------:R-:W-:Y:S02]  /*6ef0*/  IADD3 RZ, P1, R11, R251, RZ ;  /* 0x000000fb0bff7210 */ /* 0x000fe40007f3e0ff */
[----:B------:R-:W2:Y:S04]  /*6f00*/  LDL.LU R222, [R1] ;  /* 0x0000000001de7983 */ /* 0x000ea80000300800 */
[----:B------:R-:W2:Y:S01]  /*6f10*/  LDL R3, [R1+0x1bc] ;  /* 0x0001bc0001037983 */ /* 0x000ea20000100800 */
[----:B0-----:R-:W-:-:S02]  /*6f20*/  PRMT R18, RZ, 0x7610, R18 ;  /* 0x00007610ff127816 */ /* 0x001fc40000000012 */
[----:B------:R-:W-:-:S04]  /*6f30*/  PRMT R19, RZ, 0x7610, R19 ;  /* 0x00007610ff137816 */ /* 0x000fc80000000013 */
[----:B------:R0:W2:Y:S02]  /*6f40*/  @!P0 LDG.E.U16 R18, desc[UR16][R20.64] ;  /* 0x0000001014128981 */ /* 0x0000a4000c1e1500 */
[----:B0-----:R-:W-:Y:S02]  /*6f50*/  IMAD.IADD R20, R11, 0x1, R251 ;  /* 0x000000010b147824 */ /* 0x001fe400078e02fb */
[----:B------:R-:W-:-:S05]  /*6f60*/  IMAD.X R21, R219, 0x1, R252, P1 ;  /* 0x00000001db157824 */ /* 0x000fca00008e06fc */
[----:B------:R0:W2:Y:S01]  /*6f70*/  @!P0 LDG.E.U16 R19, desc[UR16][R20.64] ;  /* 0x0000001014138981 */ /* 0x0000a2000c1e1500 */
[----:B------:R-:W-:Y:S01]  /*6f80*/  IADD3 RZ, P1, R10, R251, RZ ;  /* 0x000000fb0aff7210 */ /* 0x000fe20007f3e0ff */
[----:B0-----:R-:W-:Y:S01]  /*6f90*/  IMAD.SHL.U32 R21, R153, 0x2, RZ ;  /* 0x0000000299157824 */ /* 0x001fe200078e00ff */
[----:B------:R-:W-:-:S04]  /*6fa0*/  PRMT R20, RZ, 0x7610, R20 ;  /* 0x00007610ff147816 */ /* 0x000fc80000000014 */
[----:B------:R-:W-:Y:S01]  /*6fb0*/  LOP3.LUT R21, R21, 0x7e, RZ, 0xc0, !PT ;  /* 0x0000007e15157812 */ /* 0x000fe200078ec0ff */
[----:B------:R-:W-:Y:S01]  /*6fc0*/  IMAD.X R23, R221, 0x1, R252, P1 ;  /* 0x00000001dd177824 */ /* 0x000fe200008e06fc */
[----:B------:R-:W-:-:S03]  /*6fd0*/  IADD3 RZ, P1, R9, R251, RZ ;  /* 0x000000fb09ff7210 */ /* 0x000fc60007f3e0ff */
[----:B------:R-:W-:Y:S01]  /*6fe0*/  IMAD R186, R186, 0x80, R21 ;  /* 0x00000080baba7824 */ /* 0x000fe200078e0215 */
[----:B------:R0:W2:Y:S01]  /*6ff0*/  @!P0 LDG.E.U16 R20, desc[UR16][R22.64] ;  /* 0x0000001016148981 */ /* 0x0000a2000c1e1500 */
[----:B------:R-:W-:Y:S01]  /*7000*/  IMAD.X R153, R223, 0x1, R252, P1 ;  /* 0x00000001df997824 */ /* 0x000fe200008e06fc */
[----:B------:R-:W-:Y:S02]  /*7010*/  IADD3 RZ, P1, R8, R251, RZ ;  /* 0x000000fb08ff7210 */ /* 0x000fe40007f3e0ff */
[----:B------:R1:W-:Y:S01]  /*7020*/  STS.U16 [R186+UR8], R152 ;  /* 0x00000098ba007988 */ /* 0x0003e20008000408 */
[----:B0-----:R-:W-:Y:S01]  /*7030*/  PRMT R22, RZ, 0x7610, R22 ;  /* 0x00007610ff167816 */ /* 0x001fe20000000016 */
[----:B-1----:R-:W-:Y:S01]  /*7040*/  IMAD.IADD R152, R9, 0x1, R251 ;  /* 0x0000000109987824 */ /* 0x002fe200078e02fb */
[----:B------:R-:W-:-:S04]  /*7050*/  PRMT R23, RZ, 0x7610, R23 ;  /* 0x00007610ff177816 */ /* 0x000fc80000000017 */
[----:B------:R0:W2:Y:S04]  /*7060*/  @!P0 LDG.E.U16 R22, desc[UR16][R152.64] ;  /* 0x0000001098168981 */ /* 0x0000a8000c1e1500 */
[----:B------:R1:W-:Y:S01]  /*7070*/  STS.U16 [R186+UR8+0x400], R155 ;  /* 0x0004009bba007988 */ /* 0x0003e20008000408 */
[--C-:B0-----:R-:W-:Y:S02]  /*7080*/  IMAD.IADD R152, R8, 0x1, R251.reuse ;  /* 0x0000000108987824 */ /* 0x101fe400078e02fb */
[--C-:B------:R-:W-:Y:S01]  /*7090*/  IMAD.X R153, R225, 0x1, R252.reuse, P1 ;  /* 0x00000001e1997824 */ /* 0x100fe200008e06fc */
[CC--:B------:R-:W-:Y:S01]  /*70a0*/  IADD3 RZ, P1, R7.reuse, R251.reuse, RZ ;  /* 0x000000fb07ff7210 */ /* 0x0c0fe20007f3e0ff */
[----:B------:R0:W-:Y:S04]  /*70b0*/  STS.U16 [R186+UR8+0x800], R154 ;  /* 0x0008009aba007988 */ /* 0x0001e80008000408 */
[----:B------:R0:W2:Y:S01]  /*70c0*/  @!P0 LDG.E.U16 R23, desc[UR16][R152.64] ;  /* 0x0000001098178981 */ /* 0x0000a2000c1e1500 */
[----:B-1----:R-:W-:Y:S01]  /*70d0*/  IMAD.X R155, R224, 0x1, R252, P1 ;  /* 0x00000001e09b7824 */ /* 0x002fe200008e06fc */
[----:B------:R-:W-:Y:S01]  /*70e0*/  IADD3 RZ, P1, R6, R251, RZ ;  /* 0x000000fb06ff7210 */ /* 0x000fe20007f3e0ff */
[----:B0-----:R-:W-:Y:S01]  /*70f0*/  IMAD.IADD R154, R7, 0x1, R251 ;  /* 0x00000001079a7824 */ /* 0x001fe200078e02fb */
[----:B------:R-:W-:-:S06]  /*7100*/  PRMT R152, RZ, 0x7610, R152 ;  /* 0x00007610ff987816 */ /* 0x000fcc0000000098 */
[----:B------:R0:W2:Y:S04]  /*7110*/  @!P0 LDG.E.U16 R152, desc[UR16][R154.64] ;  /* 0x000000109a988981 */ /* 0x0000a8000c1e1500 */
[----:B------:R3:W-:Y:S01]  /*7120*/  STS.U16 [R186+UR8+0xc00], R157 ;  /* 0x000c009dba007988 */ /* 0x0007e20008000408 */
[----:B0-----:R-:W-:Y:S01]  /*7130*/  IMAD.X R155, R217, 0x1, R252, P1 ;  /* 0x00000001d99b7824 */ /* 0x001fe200008e06fc */
[----:B------:R-:W-:-:S05]  /*7140*/  IADD3 RZ, P1, R5, R251, RZ ;  /* 0x000000fb05ff7210 */ /* 0x000fca0007f3e0ff */
[----:B---3--:R-:W-:Y:S02]  /*7150*/  IMAD.X R157, R2, 0x1, R252, P1 ;  /* 0x00000001029d7824 */ /* 0x008fe400008e06fc */
[----:B------:R-:W3:Y:S04]  /*7160*/  LDL R2, [R1+0x100] ;  /* 0x0001000001027983 */ /* 0x000ee80000100800 */
[----:B------:R-:W3:Y:S04]  /*7170*/  LDL.LU R225, [R1+0x24] ;  /* 0x0000240001e17983 */ /* 0x000ee80000300800 */
[----:B------:R-:W3:Y:S04]  /*7180*/  LDL.LU R224, [R1+0x20] ;  /* 0x0000200001e07983 */ /* 0x000ee80000300800 */
[----:B------:R-:W3:Y:S04]  /*7190*/  LDL.LU R10, [R1+0x1c] ;  /* 0x00001c00010a7983 */ /* 0x000ee80000300800 */
[----:B------:R-:W3:Y:S04]  /*71a0*/  LDL.LU R219, [R1+0x18] ;  /* 0x0000180001db7983 */ /* 0x000ee80000300800 */
[----:B------:R-:W3:Y:S04]  /*71b0*/  LDL.LU R11, [R1+0x14] ;  /* 0x00001400010b7983 */ /* 0x000ee80000300800 */
[----:B------:R-:W3:Y:S04]  /*71c0*/  LDL.LU R218, [R1+0x10] ;  /* 0x0000100001da7983 */ /* 0x000ee80000300800 */
[----:B------:R-:W3:Y:S04]  /*71d0*/  LDL.LU R12, [R1+0xc] ;  /* 0x00000c00010c7983 */ /* 0x000ee80000300800 */
[----:B------:R-:W3:Y:S01]  /*71e0*/  LDL.LU R220, [R1+0x8] ;  /* 0x0000080001dc7983 */ /* 0x000ee20000300800 */
[----:B------:R-:W-:Y:S01]  /*71f0*/  PRMT R153, RZ, 0x7610, R153 ;  /* 0x00007610ff997816 */ /* 0x000fe20000000099 */
[----:B------:R-:W-:-:S02]  /*7200*/  IMAD.IADD R154, R6, 0x1, R251 ;  /* 0x00000001069a7824 */ /* 0x000fc400078e02fb */
[----:B------:R0:W-:Y:S01]  /*7210*/  STS.U16 [R186+UR8+0x1000], R156 ;  /* 0x0010009cba007988 */ /* 0x0001e20008000408 */
[----:B------:R-:W-:-:S03]  /*7220*/  IADD3 RZ, P1, R4, R251, RZ ;  /* 0x000000fb04ff7210 */ /* 0x000fc60007f3e0ff */
[----:B------:R1:W3:Y:S01]  /*7230*/  @!P0 LDG.E.U16 R153, desc[UR16][R154.64] ;  /* 0x000000109a998981 */ /* 0x0002e2000c1e1500 */
[----:B0-----:R-:W-:Y:S01]  /*7240*/  IMAD.IADD R156, R5, 0x1, R251 ;  /* 0x00000001059c7824 */ /* 0x001fe200078e02fb */
[----:B-1----:R-:W-:Y:S02]  /*7250*/  PRMT R154, RZ, 0x7610, R154 ;  /* 0x00007610ff9a7816 */ /* 0x002fe4000000009a */
[----:B------:R-:W-:-:S04]  /*7260*/  PRMT R155, RZ, 0x7610, R155 ;  /* 0x00007610ff9b7816 */ /* 0x000fc8000000009b */
[----:B------:R0:W3:Y:S04]  /*7270*/  @!P0 LDG.E.U16 R154, desc[UR16][R156.64] ;  /* 0x000000109c9a8981 */ /* 0x0000e8000c1e1500 */
[----:B------:R-:W-:Y:S01]  /*7280*/  STS.U16 [R186+UR8+0x1400], R159 ;  /* 0x0014009fba007988 */ /* 0x000fe20008000408 */
[----:B0-----:R-:W-:Y:S02]  /*7290*/  IMAD.IADD R156, R4, 0x1, R251 ;  /* 0x00000001049c7824 */ /* 0x001fe400078e02fb */
[----:B----4-:R-:W-:Y:S01]  /*72a0*/  IMAD.X R157, R14, 0x1, R252, P1 ;  /* 0x000000010e9d7824 */ /* 0x010fe200008e06fc */
[----:B------:R0:W-:Y:S04]  /*72b0*/  STS.U16 [R186+UR8+0x1800], R158 ;  /* 0x0018009eba007988 */ /* 0x0001e80008000408 */
[----:B------:R1:W4:Y:S01]  /*72c0*/  @!P0 LDG.E.U16 R155, desc[UR16][R156.64] ;  /* 0x000000109c9b8981 */ /* 0x000322000c1e1500 */
[----:B------:R-:W-:-:S02]  /*72d0*/  LOP3.LUT R217, R186, 0x10, RZ, 0x3c, !PT ;  /* 0x00000010bad97812 */ /* 0x000fc400078e3cff */
[----:B-1----:R-:W-:Y:S02]  /*72e0*/  PRMT R156, RZ, 0x7610, R156 ;  /* 0x00007610ff9c7816 */ /* 0x002fe4000000009c */
[----:B------:R-:W-:Y:S02]  /*72f0*/  PRMT R157, RZ, 0x7610, R157 ;  /* 0x00007610ff9d7816 */ /* 0x000fe4000000009d */
[C---:B--2---:R-:W-:Y:S01]  /*7300*/  IADD3 RZ, P1, R222.reuse, R251, RZ ;  /* 0x000000fbdeff7210 */ /* 0x044fe20007f3e0ff */
[----:B0-----:R-:W-:-:S04]  /*7310*/  IMAD.IADD R158, R222, 0x1, R251 ;  /* 0x00000001de9e7824 */ /* 0x001fc800078e02fb */
[----:B------:R-:W-:-:S05]  /*7320*/  IMAD.X R159, R13, 0x1, R252, P1 ;  /* 0x000000010d9f7824 */ /* 0x000fca00008e06fc */
[----:B------:R0:W2:Y:S04]  /*7330*/  @!P0 LDG.E.U16 R156, desc[UR16][R158.64] ;  /* 0x000000109e9c8981 */ /* 0x0000a8000c1e1500 */
[----:B------:R-:W-:Y:S04]  /*7340*/  STS.U16 [R186+UR8+0x1c00], R161 ;  /* 0x001c00a1ba007988 */ /* 0x000fe80008000408 */
[----:B------:R1:W-:Y:S04]  /*7350*/  STS.U16 [R217+UR8+0x480], R160 ;  /* 0x000480a0d9007988 */ /* 0x0003e80008000408 */
[----:B------:R-:W-:Y:S04]  /*7360*/  STS.U16 [R217+UR8+0x880], R163 ;  /* 0x000880a3d9007988 */ /* 0x000fe80008000408 */
[----:B------:R1:W-:Y:S04]  /*7370*/  STS.U16 [R217+UR8+0xc80], R162 ;  /* 0x000c80a2d9007988 */ /* 0x0003e80008000408 */
[----:B------:R1:W-:Y:S01]  /*7380*/  STL [R1+0x228], R0 ;  /* 0x0002280001007387 */ /* 0x0003e20000100800 */
[C---:B---3--:R-:W-:Y:S01]  /*7390*/  IADD3 RZ, P1, R220.reuse, R251, RZ ;  /* 0x000000fbdcff7210 */ /* 0x048fe20007f3e0ff */
[----:B0-----:R-:W-:-:S04]  /*73a0*/  IMAD.IADD R158, R220, 0x1, R251 ;  /* 0x00000001dc9e7824 */ /* 0x001fc800078e02fb */
[----:B------:R-:W-:Y:S01]  /*73b0*/  IMAD.X R159, R12, 0x1, R252, P1 ;  /* 0x000000010c9f7824 */ /* 0x000fe200008e06fc */
[C---:B------:R-:W-:Y:S01]  /*73c0*/  IADD3 RZ, P1, R218.reuse, R251, RZ ;  /* 0x000000fbdaff7210 */ /* 0x040fe20007f3e0ff */
[----:B-1----:R-:W-:-:S03]  /*73d0*/  IMAD.IADD R160, R218, 0x1, R251 ;  /* 0x00000001daa07824 */ /* 0x002fc600078e02fb */
[----:B------:R0:W3:Y:S01]  /*73e0*/  @!P0 LDG.E.U16 R157, desc[UR16][R158.64] ;  /* 0x000000109e9d8981 */ /* 0x0000e2000c1e1500 */
[----:B------:R-:W-:Y:S01]  /*73f0*/  IMAD.X R161, R11, 0x1, R252, P1 ;  /* 0x000000010ba17824 */ /* 0x000fe200008e06fc */
[----:B------:R-:W-:Y:S02]  /*7400*/  IADD3 RZ, P1, R219, R251, RZ ;  /* 0x000000fbdbff7210 */ /* 0x000fe40007f3e0ff */
[----:B0-----:R-:W-:Y:S02]  /*7410*/  PRMT R158, RZ, 0x7610, R158 ;  /* 0x00007610ff9e7816 */ /* 0x001fe4000000009e */
[----:B------:R-:W-:-:S04]  /*7420*/  PRMT R159, RZ, 0x7610, R159 ;  /* 0x00007610ff9f7816 */ /* 0x000fc8000000009f */
[----:B------:R0:W4:Y:S01]  /*7430*/  @!P0 LDG.E.U16 R158, desc[UR16][R160.64] ;  /* 0x00000010a09e8981 */ /* 0x000122000c1e1500 */
[--C-:B------:R-:W-:Y:S02]  /*7440*/  IMAD.IADD R162, R224, 0x1, R251.reuse ;  /* 0x00000001e0a27824 */ /* 0x100fe400078e02fb */
[----:B0-----:R-:W-:Y:S02]  /*7450*/  IMAD.IADD R160, R219, 0x1, R251 ;  /* 0x00000001dba07824 */ /* 0x001fe400078e02fb */
[----:B------:R-:W-:Y:S01]  /*7460*/  IMAD.X R161, R10, 0x1, R252, P1 ;  /* 0x000000010aa17824 */ /* 0x000fe200008e06fc */
[----:B------:R-:W-:-:S04]  /*7470*/  IADD3 RZ, P1, R224, R251, RZ ;  /* 0x000000fbe0ff7210 */ /* 0x000fc80007f3e0ff */
[----:B------:R0:W2:Y:S01]  /*7480*/  @!P0 LDG.E.U16 R159, desc[UR16][R160.64] ;  /* 0x00000010a09f8981 */ /* 0x0000a2000c1e1500 */
[----:B------:R-:W-:Y:S01]  /*7490*/  IMAD.X R163, R225, 0x1, R252, P1 ;  /* 0x00000001e1a37824 */ /* 0x000fe200008e06fc */
[----:B0-----:R-:W-:-:S06]  /*74a0*/  PRMT R160, RZ, 0x7610, R160 ;  /* 0x00007610ffa07816 */ /* 0x001fcc00000000a0 */
[----:B------:R0:W2:Y:S02]  /*74b0*/  @!P0 LDG.E.U16 R160, desc[UR16][R162.64] ;  /* 0x00000010a2a08981 */ /* 0x0000a4000c1e1500 */
[----:B0-----:R-:W-:Y:S02]  /*74c0*/  IADD3 R162, P1, R0, R251, RZ ;  /* 0x000000fb00a27210 */ /* 0x001fe40007f3e0ff */
[----:B------:R-:W3:Y:S03]  /*74d0*/  LDL.LU R0, [R1+0x1ac] ;  /* 0x0001ac0001007983 */ /* 0x000ee60000300800 */
[----:B------:R-:W-:Y:S01]  /*74e0*/  IMAD.X R163, R248, 0x1, R252, P1 ;  /* 0x00000001f8a37824 */ /* 0x000fe200008e06fc */
[----:B------:R0:W-:Y:S04]  /*74f0*/  STL [R1+0x22c], R248 ;  /* 0x00022cf801007387 */ /* 0x0001e80000100800 */
[----:B0-----:R-:W4:Y:S04]  /*7500*/  LDL.LU R248, [R1+0xf0] ;  /* 0x0000f00001f87983 */ /* 0x001f280000300800 */
[----:B------:R0:W-:Y:S01]  /*7510*/  STS.U16 [R217+UR8+0x1480], R164 ;  /* 0x001480a4d9007988 */ /* 0x0001e20008000408 */
[----:B------:R-:W-:-:S03]  /*7520*/  PRMT R161, RZ, 0x7610, R161 ;  /* 0x00007610ffa17816 */ /* 0x000fc600000000a1 */
[----:B------:R1:W-:Y:S04]  /*7530*/  STS.U16 [R217+UR8+0x1080], R165 ;  /* 0x001080a5d9007988 */ /* 0x0003e80008000408 */
[----:B------:R-:W2:Y:S01]  /*7540*/  LDL.LU R238, [R1+0x18c] ;  /* 0x00018c0001ee7983 */ /* 0x000ea20000300800 */
[----:B0-----:R-:W-:-:S03]  /*7550*/  IADD3 R164, P1, R3, R251, RZ ;  /* 0x000000fb03a47210 */ /* 0x001fc60007f3e0ff */
[----:B------:R-:W2:Y:S02]  /*7560*/  LDL R3, [R1+0x16c] ;  /* 0x00016c0001037983 */ /* 0x000ea40000100800 */
[----:B-1----:R-:W-:Y:S02]  /*7570*/  IMAD.X R165, R2, 0x1, R252, P1 ;  /* 0x0000000102a57824 */ /* 0x002fe400008e06fc */
[----:B------:R-:W2:Y:S04]  /*7580*/  LDL R227, [R1+0x14c] ;  /* 0x00014c0001e37983 */ /* 0x000ea80000100800 */
[----:B------:R-:W2:Y:S04]  /*7590*/  LDL R2, [R1+0x15c] ;  /* 0x00015c0001027983 */ /* 0x000ea80000100800 */
[----:B------:R-:W2:Y:S04]  /*75a0*/  LDL R226, [R1+0x90] ;  /* 0x0000900001e27983 */ /* 0x000ea80000100800 */
[----:B------:R-:W2:Y:S04]  /*75b0*/  LDL R233, [R1+0x13c] ;  /* 0x00013c0001e97983 */ /* 0x000ea80000100800 */
[----:B------:R-:W2:Y:S04]  /*75c0*/  LDL R232, [R1+0x80] ;  /* 0x0000800001e87983 */ /* 0x000ea80000100800 */
[----:B------:R-:W2:Y:S04]  /*75d0*/  LDL.LU R231, [R1+0xc0] ;  /* 0x0000c00001e77983 */ /* 0x000ea80000300800 */
[----:B------:R-:W2:Y:S04]  /*75e0*/  LDL.LU R230, [R1+0x17c] ;  /* 0x00017c0001e67983 */ /* 0x000ea80000300800 */
[----:B------:R-:W2:Y:S04]  /*75f0*/  LDL.LU R239, [R1+0xd0] ;  /* 0x0000d00001ef7983 */ /* 0x000ea80000300800 */
[----:B------:R0:W2:Y:S02]  /*7600*/  @!P0 LDG.E.U16 R161, desc[UR16][R162.64] ;  /* 0x00000010a2a18981 */ /* 0x0000a4000c1e1500 */
[----:B0-----:R-:W-:-:S06]  /*7610*/  PRMT R162, RZ, 0x7610, R162 ;  /* 0x00007610ffa27816 */ /* 0x001fcc00000000a2 */
[----:B------:R3:W2:Y:S04]  /*7620*/  @!P0 LDG.E.U16 R162, desc[UR16][R164.64] ;  /* 0x00000010a4a28981 */ /* 0x0006a8000c1e1500 */
[----:B------:R0:W-:Y:S01]  /*7630*/  STS.U16 [R217+UR8+0x1c80], R166 ;  /* 0x001c80a6d9007988 */ /* 0x0001e20008000408 */
[----:B---3--:R-:W-:-:S03]  /*7640*/  IADD3 R164, P1, R0, R251, RZ ;  /* 0x000000fb00a47210 */ /* 0x008fc60007f3e0ff */
[----:B------:R-:W-:Y:S02]  /*7650*/  STL [R1+0x230], R0 ;  /* 0x0002300001007387 */ /* 0x000fe40000100800 */
[----:B----4-:R-:W-:Y:S02]  /*7660*/  IMAD.X R165, R248, 0x1, R252, P1 ;  /* 0x00000001f8a57824 */ /* 0x010fe400008e06fc */
[----:B------:R-:W-:Y:S01]  /*7670*/  STL [R1+0x234], R248 ;  /* 0x000234f801007387 */ /* 0x000fe20000100800 */
[----:B0-----:R-:W-:-:S03]  /*7680*/  IADD3 R166, P1, R246, R251, RZ ;  /* 0x000000fbf6a67210 */ /* 0x001fc60007f3e0ff */
[----:B------:R0:W-:Y:S04]  /*7690*/  STL [R1+0x238], R246 ;  /* 0x000238f601007387 */ /* 0x0001e80000100800 */
[----:B0-----:R-:W3:Y:S01]  /*76a0*/  LDL.LU R246, [R1+0xb0] ;  /* 0x0000b00001f67983 */ /* 0x001ee20000300800 */
[----:B------:R-:W-:-:S03]  /*76b0*/  PRMT R163, RZ, 0x7610, R163 ;  /* 0x00007610ffa37816 */ /* 0x000fc600000000a3 */
[----:B------:R0:W-:Y:S04]  /*76c0*/  STS.U16 [R217+UR8+0x1880], R167 ;  /* 0x001880a7d9007988 */ /* 0x0001e80008000408 */
[----:B------:R1:W4:Y:S01]  /*76d0*/  @!P0 LDG.E.U16 R163, desc[UR16][R164.64] ;  /* 0x00000010a4a38981 */ /* 0x000322000c1e1500 */
[----:B0-----:R-:W-:Y:S01]  /*76e0*/  IMAD.X R167, R247, 0x1, R252, P1 ;  /* 0x00000001f7a77824 */ /* 0x001fe200008e06fc */
[----:B-1----:R-:W-:Y:S02]  /*76f0*/  PRMT R164, RZ, 0x7610, R164 ;  /* 0x00007610ffa47816 */ /* 0x002fe400000000a4 */
[----:B------:R0:W-:Y:S04]  /*7700*/  STS.U16 [R217+UR8+0x80], R205 ;  /* 0x000080cdd9007988 */ /* 0x0001e80008000408 */
[----:B------:R2:W4:Y:S01]  /*7710*/  @!P0 LDG.E.U16 R164, desc[UR16][R166.64] ;  /* 0x00000010a6a48981 */ /* 0x000522000c1e1500 */
[----:B------:R-:W-:-:S02]  /*7720*/  PRMT R165, RZ, 0x7610, R165 ;  /* 0x00007610ffa57816 */ /* 0x000fc400000000a5 */
[----:B0-----:R-:W-:Y:S02]  /*7730*/  LOP3.LUT R205, R186, 0x20, RZ, 0x3c, !PT ;  /* 0x00000020bacd7812 */ /* 0x001fe400078e3cff */
[----:B--2---:R-:W-:-:S03]  /*7740*/  IADD3 R166, P1, R238, R251, RZ ;  /* 0x000000fbeea67210 */ /* 0x004fc60007f3e0ff */
[----:B------:R0:W-:Y:S02]  /*7750*/  STS.U16 [R205+UR8+0x500], R168 ;  /* 0x000500a8cd007988 */ /* 0x0001e40008000408 */
[----:B------:R-:W-:Y:S02]  /*7760*/  IMAD.X R167, R239, 0x1, R252, P1 ;  /* 0x00000001efa77824 */ /* 0x000fe400008e06fc */
[----:B------:R1:W-:Y:S04]  /*7770*/  STS.U16 [R205+UR8+0x100], R169 ;  /* 0x000100a9cd007988 */ /* 0x0003e80008000408 */
[----:B------:R2:W4:Y:S01]  /*7780*/  @!P0 LDG.E.U16 R165, desc[UR16][R166.64] ;  /* 0x00000010a6a58981 */ /* 0x000522000c1e1500 */
[----:B0-----:R-:W-:-:S05]  /*7790*/  IADD3 R168, P1, R230, R251, RZ ;  /* 0x000000fbe6a87210 */ /* 0x001fca0007f3e0ff */
[----:B-1----:R-:W-:Y:S01]  /*77a0*/  IMAD.X R169, R231, 0x1, R252, P1 ;  /* 0x00000001e7a97824 */ /* 0x002fe200008e06fc */
[----:B--2---:R-:W-:Y:S01]  /*77b0*/  PRMT R166, RZ, 0x7610, R166 ;  /* 0x00007610ffa67816 */ /* 0x004fe200000000a6 */
[----:B------:R-:W-:Y:S04]  /*77c0*/  STL [R1+0x23c], R247 ;  /* 0x00023cf701007387 */ /* 0x000fe80000100800 */
[----:B------:R-:W-:Y:S04]  /*77d0*/  STL [R1+0x240], R238 ;  /* 0x000240ee01007387 */ /* 0x000fe80000100800 */
[----:B------:R0:W2:Y:S04]  /*77e0*/  @!P0 LDG.E.U16 R166, desc[UR16][R168.64] ;  /* 0x00000010a8a68981 */ /* 0x0000a8000c1e1500 */
[----:B------:R-:W-:Y:S04]  /*77f0*/  STL [R1+0x244], R239 ;  /* 0x000244ef01007387 */ /* 0x000fe80000100800 */
[----:B------:R1:W-:Y:S01]  /*7800*/  STL [R1+0x248], R230 ;  /* 0x000248e601007387 */ /* 0x0003e20000100800 */
[----:B0-----:R-:W-:-:S03]  /*7810*/  IADD3 R168, P1, R3, R251, RZ ;  /* 0x000000fb03a87210 */ /* 0x001fc60007f3e0ff */
[----:B------:R0:W-:Y:S04]  /*7820*/  STL [R1+0x24c], R231 ;  /* 0x00024ce701007387 */ /* 0x0001e80000100800 */
[----:B------:R-:W4:Y:S04]  /*7830*/  LDL R229, [R1+0x11c] ;  /* 0x00011c0001e57983 */ /* 0x000f280000100800 */
[----:B-1----:R-:W2:Y:S04]  /*7840*/  LDL R230, [R1+0x70] ;  /* 0x0000700001e67983 */ /* 0x002ea80000100800 */
[----:B0-----:R-:W4:Y:S04]  /*7850*/  LDL R231, [R1+0x12c] ;  /* 0x00012c0001e77983 */ /* 0x001f280000100800 */
[----:B------:R-:W2:Y:S01]  /*7860*/  LDL R228, [R1+0x60] ;  /* 0x0000600001e47983 */ /* 0x000ea20000100800 */
[----:B---3--:R-:W-:-:S03]  /*7870*/  IMAD.X R169, R246, 0x1, R252, P1 ;  /* 0x00000001f6a97824 */ /* 0x008fc600008e06fc */
[----:B------:R0:W-:Y:S04]  /*7880*/  STL [R1+0x250], R246 ;  /* 0x000250f601007387 */ /* 0x0001e80000100800 */
[----:B0-----:R-:W3:Y:S01]  /*7890*/  LDL.LU R246, [R1+0xa0] ;  /* 0x0000a00001f67983 */ /* 0x001ee20000300800 */
[----:B------:R-:W-:-:S03]  /*78a0*/  PRMT R167, RZ, 0x7610, R167 ;  /* 0x00007610ffa77816 */ /* 0x000fc600000000a7 */
[----:B------:R0:W-:Y:S04]  /*78b0*/  STS.U16 [R205+UR8+0xd00], R170 ;  /* 0x000d00aacd007988 */ /* 0x0001e80008000408 */
[----:B------:R1:W2:Y:S04]  /*78c0*/  @!P0 LDG.E.U16 R167, desc[UR16][R168.64] ;  /* 0x00000010a8a78981 */ /* 0x0002a8000c1e1500 */
[----:B------:R3:W-:Y:S01]  /*78d0*/  STS.U16 [R205+UR8+0x900], R171 ;  /* 0x000900abcd007988 */ /* 0x0007e20008000408 */
[----:B0-----:R-:W-:-:S03]  /*78e0*/  IADD3 R170, P1, R2, R251, RZ ;  /* 0x000000fb02aa7210 */ /* 0x001fc60007f3e0ff */
[----:B------:R-:W2:Y:S01]  /*78f0*/  LDL R3, [R1+0x1c8] ;  /* 0x0001c80001037983 */ /* 0x000ea20000100800 */
[----:B-1----:R-:W-:-:S03]  /*7900*/  PRMT R168, RZ, 0x7610, R168 ;  /* 0x00007610ffa87816 */ /* 0x002fc600000000a8 */
[----:B------:R-:W2:Y:S01]  /*7910*/  LDL R2, [R1+0x10c] ;  /* 0x00010c0001027983 */ /* 0x000ea20000100800 */
[----:B------:R-:W-:-:S03]  /*7920*/  PRMT R169, RZ, 0x7610, R169 ;  /* 0x00007610ffa97816 */ /* 0x000fc600000000a9 */
[----:B------:R0:W-:Y:S01]  /*7930*/  STS.U16 [R205+UR8+0x1500], R172 ;  /* 0x001500accd007988 */ /* 0x0001e20008000408 */
[----:B---3--:R-:W-:-:S03]  /*7940*/  IMAD.X R171, R246, 0x1, R252, P1 ;  /* 0x00000001f6ab7824 */ /* 0x008fc600008e06fc */
[----:B------:R-:W-:Y:S04]  /*7950*/  STL [R1+0x26c], R246 ;  /* 0x00026cf601007387 */ /* 0x000fe80000100800 */
[----:B------:R1:W3:Y:S04]  /*7960*/  @!P0 LDG.E.U16 R168, desc[UR16][R170.64] ;  /* 0x00000010aaa88981 */ /* 0x0002e8000c1e1500 */
[----:B------:R-:W3:Y:S04]  /*7970*/  LDL R217, [R1+0x1a8] ;  /* 0x0001a80001d97983 */ /* 0x000ee80000100800 */
[----:B------:R-:W3:Y:S01]  /*7980*/  LDL R0, [R1+0xec] ;  /* 0x0000ec0001007983 */ /* 0x000ee20000100800 */
[----:B-1----:R-:W-:-:S03]  /*7990*/  IADD3 R170, P1, R227, R251, RZ ;  /* 0x000000fbe3aa7210 */ /* 0x002fc60007f3e0ff */
[----:B------:R-:W3:Y:S02]  /*79a0*/  LDL R227, [R1+0x1b8] ;  /* 0x0001b80001e37983 */ /* 0x000ee40000100800 */
[----:B------:R-:W-:Y:S02]  /*79b0*/  IMAD.X R171, R226, 0x1, R252, P1 ;  /* 0x00000001e2ab7824 */ /* 0x000fe400008e06fc */
[----:B------:R-:W3:Y:S01]  /*79c0*/  LDL R226, [R1+0xfc] ;  /* 0x0000fc0001e27983 */ /* 0x000ee20000100800 */
[----:B0-----:R-:W-:-:S03]  /*79d0*/  IADD3 R172, P1, R233, R251, RZ ;  /* 0x000000fbe9ac7210 */ /* 0x001fc60007f3e0ff */
[----:B------:R0:W3:Y:S04]  /*79e0*/  @!P0 LDG.E.U16 R169, desc[UR16][R170.64] ;  /* 0x00000010aaa98981 */ /* 0x0000e8000c1e1500 */
[----:B------:R1:W-:Y:S04]  /*79f0*/  STS.U16 [R205+UR8+0x1100], R173 ;  /* 0x001100adcd007988 */ /* 0x0003e80008000408 */
[----:B------:R-:W-:Y:S01]  /*7a00*/  STS.U16 [R205+UR8+0x1d00], R174 ;  /* 0x001d00aecd007988 */ /* 0x000fe20008000408 */
[----:B0-----:R-:W-:-:S03]  /*7a10*/  PRMT R170, RZ, 0x7610, R170 ;  /* 0x00007610ffaa7816 */ /* 0x001fc600000000aa */
[----:B------:R0:W-:Y:S01]  /*7a20*/  STS.U16 [R205+UR8+0x1900], R175 ;  /* 0x001900afcd007988 */ /* 0x0001e20008000408 */
[----:B-1----:R-:W-:-:S03]  /*7a30*/  IMAD.X R173, R232, 0x1, R252, P1 ;  /* 0x00000001e8ad7824 */ /* 0x002fc600008e06fc */
[----:B------:R-:W3:Y:S04]  /*7a40*/  LDL.LU R245, [R1+0xdc] ;  /* 0x0000dc0001f57983 */ /* 0x000ee80000300800 */
[----:B------:R4:W3:Y:S01]  /*7a50*/  @!P0 LDG.E.U16 R170, desc[UR16][R172.64] ;  /* 0x00000010acaa8981 */ /* 0x0008e2000c1e1500 */
[----:B------:R-:W-:Y:S02]  /*7a60*/  PRMT R171, RZ, 0x7610, R171 ;  /* 0x00007610ffab7816 */ /* 0x000fe400000000ab */
[----:B0-----:R-:W-:Y:S01]  /*7a70*/  LOP3.LUT R205, R186, 0x30, RZ, 0x3c, !PT ;  /* 0x00000030bacd7812 */ /* 0x001fe200078e3cff */
[----:B------:R-:W3:Y:S01]  /*7a80*/  LDL.LU R244, [R1+0x198] ;  /* 0x0001980001f47983 */ /* 0x000ee20000300800 */
[----:B----4-:R-:W-:-:S05]  /*7a90*/  IADD3 R172, P1, R231, R251, RZ ;  /* 0x000000fbe7ac7210 */ /* 0x010fca0007f3e0ff */
[----:B--2---:R-:W-:Y:S01]  /*7aa0*/  IMAD.X R173, R230, 0x1, R252, P1 ;  /* 0x00000001e6ad7824 */ /* 0x004fe200008e06fc */
[----:B------:R-:W-:-:S04]  /*7ab0*/  IADD3 R174, P1, R229, R251, RZ ;  /* 0x000000fbe5ae7210 */ /* 0x000fc80007f3e0ff */
[----:B------:R0:W2:Y:S01]  /*7ac0*/  @!P0 LDG.E.U16 R171, desc[UR16][R172.64] ;  /* 0x00000010acab8981 */ /* 0x0000a2000c1e1500 */
[----:B------:R-:W-:Y:S01]  /*7ad0*/  IMAD.X R175, R228, 0x1, R252, P1 ;  /* 0x00000001e4af7824 */ /* 0x000fe200008e06fc */
[----:B0-----:R-:W-:-:S06]  /*7ae0*/  PRMT R172, RZ, 0x7610, R172 ;  /* 0x00007610ffac7816 */ /* 0x001fcc00000000ac */
[----:B------:R0:W4:Y:S01]  /*7af0*/  @!P0 LDG.E.U16 R172, desc[UR16][R174.64] ;  /* 0x00000010aeac8981 */ /* 0x000122000c1e1500 */
[----:B------:R-:W-:-:S03]  /*7b00*/  PRMT R173, RZ, 0x7610, R173 ;  /* 0x00007610ffad7816 */ /* 0x000fc600000000ad */
[----:B------:R3:W-:Y:S01]  /*7b10*/  STS.U16 [R205+UR8+0x580], R176 ;  /* 0x000580b0cd007988 */ /* 0x0007e20008000408 */
[----:B0-----:R-:W-:-:S03]  /*7b20*/  IADD3 R174, P1, R3, R251, RZ ;  /* 0x000000fb03ae7210 */ /* 0x001fc60007f3e0ff */
[----:B------:R0:W-:Y:S02]  /*7b30*/  STS.U16 [R205+UR8+0x180], R177 ;  /* 0x000180b1cd007988 */ /* 0x0001e40008000408 */
[----:B------:R-:W-:Y:S02]  /*7b40*/  IMAD.X R175, R2, 0x1, R252, P1 ;  /* 0x0000000102af7824 */ /* 0x000fe400008e06fc */
[----:B------:R-:W2:Y:S04]  /*7b50*/  LDL.LU R3, [R1+0x108] ;  /* 0x0001080001037983 */ /* 0x000ea80000300800 */
[----:B------:R1:W4:Y:S04]  /*7b60*/  @!P0 LDG.E.U16 R173, desc[UR16][R174.64] ;  /* 0x00000010aead8981 */ /* 0x000328000c1e1500 */
[----:B------:R-:W2:Y:S04]  /*7b70*/  LDL.LU R2, [R1+0x1c4] ;  /* 0x0001c40001027983 */ /* 0x000ea80000300800 */
[----:B------:R-:W4:Y:S01]  /*7b80*/  LDL.LU R237, [R1+0xcc] ;  /* 0x0000cc0001ed7983 */ /* 0x000f220000300800 */
[----:B-1----:R-:W-:-:S03]  /*7b90*/  PRMT R174, RZ, 0x7610, R174 ;  /* 0x00007610ffae7816 */ /* 0x002fc600000000ae */
[----:B------:R-:W2:Y:S04]  /*7ba0*/  LDL.LU R236, [R1+0x188] ;  /* 0x0001880001ec7983 */ /* 0x000ea80000300800 */
[----:B------:R-:W4:Y:S04]  /*7bb0*/  LDL R233, [R1+0x7c] ;  /* 0x00007c0001e97983 */ /* 0x000f280000100800 */
[----:B------:R-:W4:Y:S04]  /*7bc0*/  LDL R232, [R1+0x128] ;  /* 0x0001280001e87983 */ /* 0x000f280000100800 */
[----:B------:R-:W4:Y:S04]  /*7bd0*/  LDL R231, [R1+0x6c] ;  /* 0x00006c0001e77983 */ /* 0x000f280000100800 */
[----:B------:R-:W4:Y:S01]  /*7be0*/  LDL R230, [R1+0x118] ;  /* 0x0001180001e67983 */ /* 0x000f220000100800 */
[----:B---3--:R-:W-:-:S03]  /*7bf0*/  IADD3 R176, P1, R227, R251, RZ ;  /* 0x000000fbe3b07210 */ /* 0x008fc60007f3e0ff */
[----:B------:R-:W3:Y:S02]  /*7c00*/  LDL R227, [R1+0x5c] ;  /* 0x00005c0001e37983 */ /* 0x000ee40000100800 */
[----:B0-----:R-:W-:-:S05]  /*7c10*/  IMAD.X R177, R226, 0x1, R252, P1 ;  /* 0x00000001e2b17824 */ /* 0x001fca00008e06fc */
[----:B------:R0:W3:Y:S02]  /*7c20*/  @!P0 LDG.E.U16 R174, desc[UR16][R176.64] ;  /* 0x00000010b0ae8981 */ /* 0x0000e4000c1e1500 */
[----:B0-----:R-:W-:Y:S02]  /*7c30*/  IADD3 R176, P1, R217, R251, RZ ;  /* 0x000000fbd9b07210 */ /* 0x001fe40007f3e0ff */
[----:B------:R-:W3:Y:S03]  /*7c40*/  LDL R217, [R1+0x158] ;  /* 0x0001580001d97983 */ /* 0x000ee60000100800 */
[----:B------:R-:W-:Y:S02]  /*7c50*/  IMAD.X R177, R0, 0x1, R252, P1 ;  /* 0x0000000100b17824 */ /* 0x000fe400008e06fc */
[----:B------:R-:W3:Y:S04]  /*7c60*/  LDL R0, [R1+0x138] ;  /* 0x0001380001007983 */ /* 0x000ee80000100800 */
[----:B------:R-:W3:Y:S04]  /*7c70*/  LDL.LU R246, [R1+0x8c] ;  /* 0x00008c0001f67983 */ /* 0x000ee80000300800 */
[----:B------:R-:W3:Y:S04]  /*7c80*/  LDL.LU R247, [R1+0xac] ;  /* 0x0000ac0001f77983 */ /* 0x000ee80000300800 */
[----:B------:R-:W3:Y:S04]  /*7c90*/  LDL.LU R249, [R1+0x168] ;  /* 0x0001680001f97983 */ /* 0x000ee80000300800 */
[----:B------:R-:W3:Y:S04]  /*7ca0*/  LDL.LU R229, [R1+0xbc] ;  /* 0x0000bc0001e57983 */ /* 0x000ee80000300800 */
[----:B------:R-:W3:Y:S01]  /*7cb0*/  LDL.LU R228, [R1+0x178] ;  /* 0x0001780001e47983 */ /* 0x000ee20000300800 */
[----:B------:R-:W-:-:S03]  /*7cc0*/  PRMT R175, RZ, 0x7610, R175 ;  /* 0x00007610ffaf7816 */ /* 0x000fc600000000af */
[----:B------:R0:W-:Y:S04]  /*7cd0*/  STS.U16 [R205+UR8+0xd80], R178 ;  /* 0x000d80b2cd007988 */ /* 0x0001e80008000408 */
[----:B------:R1:W3:Y:S04]  /*7ce0*/  @!P0 LDG.E.U16 R175, desc[UR16][R176.64] ;  /* 0x00000010b0af8981 */ /* 0x0002e8000c1e1500 */
[----:B------:R1:W-:Y:S01]  /*7cf0*/  STS.U16 [R205+UR8+0x980], R179 ;  /* 0x000980b3cd007988 */ /* 0x0003e20008000408 */
[----:B0-----:R-:W-:-:S03]  /*7d00*/  IADD3 R178, P1, R244, R251, RZ ;  /* 0x000000fbf4b27210 */ /* 0x001fc60007f3e0ff */
[----:B------:R-:W3:Y:S01]  /*7d10*/  LDL.LU R243, [R1+0xd8] ;  /* 0x0000d80001f37983 */ /* 0x000ee20000300800 */
[----:B-1----:R-:W-:-:S03]  /*7d20*/  PRMT R176, RZ, 0x7610, R176 ;  /* 0x00007610ffb07816 */ /* 0x002fc600000000b0 */
[----:B------:R-:W3:Y:S01]  /*7d30*/  LDL.LU R242, [R1+0x194] ;  /* 0x0001940001f27983 */ /* 0x000ee20000300800 */
[----:B------:R-:W-:-:S05]  /*7d40*/  IMAD.X R179, R245, 0x1, R252, P1 ;  /* 0x00000001f5b37824 */ /* 0x000fca00008e06fc */
[----:B------:R2:W3:Y:S04]  /*7d50*/  @!P0 LDG.E.U16 R176, desc[UR16][R178.64] ;  /* 0x00000010b2b08981 */ /* 0x0004e8000c1e1500 */
[----:B------:R0:W-:Y:S04]  /*7d60*/  STL [R1+0x254], R244 ;  /* 0x000254f401007387 */ /* 0x0001e80000100800 */
[----:B------:R3:W-:Y:S04]  /*7d70*/  STS.U16 [R205+UR8+0x1580], R180 ;  /* 0x001580b4cd007988 */ /* 0x0007e80008000408 */
[----:B0-----:R-:W3:Y:S01]  /*7d80*/  LDL.LU R244, [R1+0x9c] ;  /* 0x00009c0001f47983 */ /* 0x001ee20000300800 */
[----:B--2---:R-:W-:-:S03]  /*7d90*/  IADD3 R178, P1, R236, R251, RZ ;  /* 0x000000fbecb27210 */ /* 0x004fc60007f3e0ff */
[----:B------:R-:W-:Y:S02]  /*7da0*/  STL [R1+0x258], R245 ;  /* 0x000258f501007387 */ /* 0x000fe40000100800 */
[----:B----4-:R-:W-:Y:S02]  /*7db0*/  IMAD.X R179, R237, 0x1, R252, P1 ;  /* 0x00000001edb37824 */ /* 0x010fe400008e06fc */
[----:B------:R-:W-:Y:S04]  /*7dc0*/  STL [R1+0x25c], R236 ;  /* 0x00025cec01007387 */ /* 0x000fe80000100800 */
[----:B------:R-:W-:Y:S04]  /*7dd0*/  STL [R1+0x260], R237 ;  /* 0x000260ed01007387 */ /* 0x000fe80000100800 */
[----:B------:R0:W-:Y:S01]  /*7de0*/  STS.U16 [R205+UR8+0x1180], R181 ;  /* 0x001180b5cd007988 */ /* 0x0001e20008000408 */
[----:B---3--:R-:W-:-:S03]  /*7df0*/  IADD3 R180, P1, R228, R251, RZ ;  /* 0x000000fbe4b47210 */ /* 0x008fc60007f3e0ff */
[----:B------:R-:W-:Y:S02]  /*7e00*/  STL [R1+0x264], R228 ;  /* 0x000264e401007387 */ /* 0x000fe40000100800 */
[----:B0-----:R-:W-:Y:S02]  /*7e10*/  IMAD.X R181, R229, 0x1, R252, P1 ;  /* 0x00000001e5b57824 */ /* 0x001fe400008e06fc */
[----:B------:R0:W-:Y:S04]  /*7e20*/  STL [R1+0x268], R229 ;  /* 0x000268e501007387 */ /* 0x0001e80000100800 */
[----:B0-----:R-:W2:Y:S01]  /*7e30*/  LDL.LU R229, [R1+0x148] ;  /* 0x0001480001e57983 */ /* 0x001ea20000300800 */
[----:B------:R-:W-:-:S06]  /*7e40*/  PRMT R177, RZ, 0x7610, R177 ;  /* 0x00007610ffb17816 */ /* 0x000fcc00000000b1 */
[----:B------:R0:W3:Y:S02]  /*7e50*/  @!P0 LDG.E.U16 R177, desc[UR16][R178.64] ;  /* 0x00000010b2b18981 */ /* 0x0000e4000c1e1500 */
[----:B0-----:R-:W-:-:S06]  /*7e60*/  PRMT R178, RZ, 0x7610, R178 ;  /* 0x00007610ffb27816 */ /* 0x001fcc00000000b2 */
[----:B------:R0:W4:Y:S01]  /*7e70*/  @!P0 LDG.E.U16 R178, desc[UR16][R180.64] ;  /* 0x00000010b4b28981 */ /* 0x000122000c1e1500 */
[----:B------:R-:W-:-:S03]  /*7e80*/  PRMT R179, RZ, 0x7610, R179 ;  /* 0x00007610ffb37816 */ /* 0x000fc600000000b3 */
[----:B------:R1:W-:Y:S01]  /*7e90*/  STS.U16 [R205+UR8+0x1d80], R182 ;  /* 0x001d80b6cd007988 */ /* 0x0003e20008000408 */
[----:B0-----:R-:W-:-:S05]  /*7ea0*/  IADD3 R180, P1, R249, R251, RZ ;  /* 0x000000fbf9b47210 */ /* 0x001fca0007f3e0ff */
[--C-:B------:R-:W-:Y:S01]  /*7eb0*/  IMAD.X R181, R247, 0x1, R252.reuse, P1 ;  /* 0x00000001f7b57824 */ /* 0x100fe200008e06fc */
[----:B-1----:R-:W-:Y:S01]  /*7ec0*/  IADD3 R182, P1, R217, R251, RZ ;  /* 0x000000fbd9b67210 */ /* 0x002fe20007f3e0ff */
[----:B------:R0:W-:Y:S04]  /*7ed0*/  STS.U16 [R205+UR8+0x1980], R183 ;  /* 0x001980b7cd007988 */ /* 0x0001e80008000408 */
[----:B------:R1:W4:Y:S04]  /*7ee0*/  @!P0 LDG.E.U16 R179, desc[UR16][R180.64] ;  /* 0x00000010b4b38981 */ /* 0x000328000c1e1500 */
[----:B------:R-:W-:Y:S01]  /*7ef0*/  STL [R1+0x270], R249 ;  /* 0x000270f901007387 */ /* 0x000fe20000100800 */
[----:B0-----:R-:W-:-:S03]  /*7f00*/  IMAD.X R183, R244, 0x1, R252, P1 ;  /* 0x00000001f4b77824 */ /* 0x001fc600008e06fc */
[----:B------:R-:W-:Y:S01]  /*7f10*/  STL [R1+0x274], R247 ;  /* 0x000274f701007387 */ /* 0x000fe20000100800 */
[----:B-1----:R-:W-:-:S03]  /*7f20*/  PRMT R180, RZ, 0x7610, R180 ;  /* 0x00007610ffb47816 */ /* 0x002fc600000000b4 */
[----:B------:R-:W3:Y:S01]  /*7f30*/  LDL R226, [R1+0x1b4] ;  /* 0x0001b40001e27983 */ /* 0x000ee20000100800 */
[----:B------:R-:W-:-:S03]  /*7f40*/  LOP3.LUT R205, R186, 0x40, RZ, 0x3c, !PT ;  /* 0x00000040bacd7812 */ /* 0x000fc600078e3cff */
[----:B------:R2:W4:Y:S01]  /*7f50*/  @!P0 LDG.E.U16 R180, desc[UR16][R182.64] ;  /* 0x00000010b6b48981 */ /* 0x000522000c1e1500 */
[----:B------:R-:W-:-:S03]  /*7f60*/  PRMT R181, RZ, 0x7610, R181 ;  /* 0x00007610ffb57816 */ /* 0x000fc600000000b5 */
[----:B------:R-:W4:Y:S04]  /*7f70*/  LDL R217, [R1+0xf8] ;  /* 0x0000f80001d97983 */ /* 0x000f280000100800 */
[----:B------:R-:W-:Y:S04]  /*7f80*/  STL [R1+0x278], R244 ;  /* 0x000278f401007387 */ /* 0x000fe80000100800 */
[----:B------:R0:W-:Y:S01]  /*7f90*/  STS.U16 [R205+UR8+0x200], R204 ;  /* 0x000200cccd007988 */ /* 0x0001e20008000408 */
[----:B--2---:R-:W-:-:S03]  /*7fa0*/  IADD3 R182, P1, R229, R251, RZ ;  /* 0x000000fbe5b67210 */ /* 0x004fc60007f3e0ff */
[----:B------:R-:W-:Y:S02]  /*7fb0*/  STL [R1+0x284], R229 ;  /* 0x000284e501007387 */ /* 0x000fe40000100800 */
[----:B------:R-:W-:Y:S02]  /*7fc0*/  IMAD.X R183, R246, 0x1, R252, P1 ;  /* 0x00000001f6b77824 */ /* 0x000fe400008e06fc */
[----:B------:R-:W-:Y:S04]  /*7fd0*/  STL [R1+0x288], R246 ;  /* 0x000288f601007387 */ /* 0x000fe80000100800 */
[----:B0-----:R-:W2:Y:S04]  /*7fe0*/  LDL R204, [R1+0x1a4] ;  /* 0x0001a40001cc7983 */ /* 0x001ea80000100800 */
[----:B------:R0:W2:Y:S02]  /*7ff0*/  @!P0 LDG.E.U16 R181, desc[UR16][R182.64] ;  /* 0x00000010b6b58981 */ /* 0x0000a4000c1e1500 */
[----:B0-----:R-:W-:-:S02]  /*8000*/  IADD3 R182, P1, R0, R251, RZ ;  /* 0x000000fb00b67210 */ /* 0x001fc40007f3e0ff */
[----:B------:R-:W2:Y:S04]  /*8010*/  LDL R0, [R1+0xe8] ;  /* 0x0000e80001007983 */ /* 0x000ea80000100800 */
[----:B------:R0:W-:Y:S01]  /*8020*/  STS.U16 [R205+UR8+0x600], R184 ;  /* 0x000600b8cd007988 */ /* 0x0001e20008000408 */
[----:B------:R-:W-:Y:S01]  /*8030*/  IMAD.X R183, R233, 0x1, R252, P1 ;  /* 0x00000001e9b77824 */ /* 0x000fe200008e06fc */
[----:B0-----:R-:W-:Y:S02]  /*8040*/  PRMT R184, RZ, 0x7610, R184 ;  /* 0x00007610ffb87816 */ /* 0x001fe400000000b8 */
[----:B------:R0:W-:Y:S04]  /*8050*/  STS.U16 [R205+UR8+0xa00], R185 ;  /* 0x000a00b9cd007988 */ /* 0x0001e80008000408 */
[----:B------:R1:W2:Y:S01]  /*8060*/  @!P0 LDG.E.U16 R184, desc[UR16][R182.64] ;  /* 0x00000010b6b88981 */ /* 0x0002a2000c1e1500 */
[----:B0-----:R-:W-:-:S02]  /*8070*/  PRMT R185, RZ, 0x7610, R185 ;  /* 0x00007610ffb97816 */ /* 0x001fc400000000b9 */
[----:B-1----:R-:W-:-:S05]  /*8080*/  IADD3 R182, P1, R232, R251, RZ ;  /* 0x000000fbe8b67210 */ /* 0x002fca0007f3e0ff */
[----:B------:R-:W-:Y:S01]  /*8090*/  IMAD.X R183, R231, 0x1, R252, P1 ;  /* 0x00000001e7b77824 */ /* 0x000fe200008e06fc */
[----:B------:R0:W-:Y:S04]  /*80a0*/  STS.U16 [R205+UR8+0xe00], R187 ;  /* 0x000e00bbcd007988 */ /* 0x0001e80008000408 */
[----:B------:R1:W2:Y:S01]  /*80b0*/  @!P0 LDG.E.U16 R185, desc[UR16][R182.64] ;  /* 0x00000010b6b98981 */ /* 0x0002a2000c1e1500 */
[----:B0-----:R-:W-:Y:S02]  /*80c0*/  PRMT R187, RZ, 0x7610, R187 ;  /* 0x00007610ffbb7816 */ /* 0x001fe400000000bb */
        /* <DEDUP_REMOVED lines=10> */
[----:B---3--:R-:W-:-:S05]  /*8170*/  IADD3 R182, P1, R226, R251, RZ ;  /* 0x000000fbe2b67210 */ /* 0x008fca0007f3e0ff */
[----:B----4-:R-:W-:Y:S01]  /*8180*/  IMAD.X R183, R217, 0x1, R252, P1 ;  /* 0x00000001d9b77824 */ /* 0x010fe200008e06fc */
[----:B------:R0:W-:Y:S04]  /*8190*/  STL.64 [R1+0x220], R2 ;  /* 0x0002200201007387 */ /* 0x0001e80000100a00 */
[----:B------:R2:W3:Y:S04]  /*81a0*/  @!P0 LDG.E.U16 R191, desc[UR16][R182.64] ;  /* 0x00000010b6bf8981 */ /* 0x0004e8000c1e1500 */
[----:B------:R-:W4:Y:S04]  /*81b0*/  LDL.LU R235, [R1+0xc8] ;  /* 0x0000c80001eb7983 */ /* 0x000f280000300800 */
[----:B------:R-:W3:Y:S04]  /*81c0*/  LDL.LU R234, [R1+0x184] ;  /* 0x0001840001ea7983 */ /* 0x000ee80000300800 */
[----:B0-----:R-:W4:Y:S04]  /*81d0*/  LDL.LU R3, [R1+0xf4] ;  /* 0x0000f40001037983 */ /* 0x001f280000300800 */
[----:B------:R-:W4:Y:S04]  /*81e0*/  LDL.LU R2, [R1+0x1b0] ;  /* 0x0001b00001027983 */ /* 0x000f280000300800 */
[----:B------:R-:W4:Y:S04]  /*81f0*/  LDL R217, [R1+0x134] ;  /* 0x0001340001d97983 */ /* 0x000f280000100800 */
[----:B------:R-:W4:Y:S04]  /*8200*/  LDL R230, [R1+0x1c0] ;  /* 0x0001c00001e67983 */ /* 0x000f280000100800 */
[----:B------:R-:W4:Y:S04]  /*8210*/  LDL R229, [R1+0x1a0] ;  /* 0x0001a00001e57983 */ /* 0x000f280000100800 */
[----:B------:R-:W4:Y:S01]  /*8220*/  LDL R228, [R1+0xe4] ;  /* 0x0000e40001e47983 */ /* 0x000f220000100800 */
[----:B--2---:R-:W-:-:S05]  /*8230*/  IADD3 R182, P1, R204, R251, RZ ;  /* 0x000000fbccb67210 */ /* 0x004fca0007f3e0ff */
[----:B------:R-:W-:Y:S02]  /*8240*/  IMAD.X R183, R0, 0x1, R252, P1 ;  /* 0x0000000100b77824 */ /* 0x000fe400008e06fc */
[----:B------:R-:W2:Y:S04]  /*8250*/  LDL R0, [R1+0x104] ;  /* 0x0001040001007983 */ /* 0x000ea80000100800 */
[----:B------:R-:W2:Y:S04]  /*8260*/  LDL.LU R247, [R1+0x88] ;  /* 0x0000880001f77983 */ /* 0x000ea80000300800 */
[----:B------:R-:W2:Y:S04]  /*8270*/  LDL.LU R249, [R1+0x144] ;  /* 0x0001440001f97983 */ /* 0x000ea80000300800 */
[----:B------:R-:W2:Y:S04]  /*8280*/  LDL.LU R236, [R1+0x98] ;  /* 0x0000980001ec7983 */ /* 0x000ea80000300800 */
[----:B------:R-:W2:Y:S04]  /*8290*/  LDL.LU R245, [R1+0x154] ;  /* 0x0001540001f57983 */ /* 0x000ea80000300800 */
[----:B------:R-:W2:Y:S04]  /*82a0*/  LDL.LU R239, [R1+0xa8] ;  /* 0x0000a80001ef7983 */ /* 0x000ea80000300800 */
[----:B------:R-:W2:Y:S04]  /*82b0*/  LDL.LU R238, [R1+0x164] ;  /* 0x0001640001ee7983 */ /* 0x000ea80000300800 */
[----:B------:R-:W2:Y:S04]  /*82c0*/  LDL.LU R227, [R1+0xb8] ;  /* 0x0000b80001e37983 */ /* 0x000ea80000300800 */
[----:B------:R-:W2:Y:S04]  /*82d0*/  LDL.LU R226, [R1+0x174] ;  /* 0x0001740001e27983 */ /* 0x000ea80000300800 */
[----:B------:R0:W-:Y:S04]  /*82e0*/  STS.U16 [R205+UR8+0x1a00], R192 ;  /* 0x001a00c0cd007988 */ /* 0x0001e80008000408 */
[----:B------:R1:W-:Y:S01]  /*82f0*/  STS.U16 [R205+UR8+0x1e00], R203 ;  /* 0x001e00cbcd007988 */ /* 0x0003e20008000408 */
[----:B------:R-:W-:-:S03]  /*8300*/  LOP3.LUT R204, R186, 0x50, RZ, 0x3c, !PT ;  /* 0x00000050bacc7812 */ /* 0x000fc600078e3cff */
[----:B------:R-:W2:Y:S01]  /*8310*/  LDL.LU R232, [R1+0x180] ;  /* 0x0001800001e87983 */ /* 0x000ea20000300800 */
[----:B0-----:R-:W-:-:S03]  /*8320*/  PRMT R192, RZ, 0x7610, R192 ;  /* 0x00007610ffc07816 */ /* 0x001fc600000000c0 */
[----:B------:R-:W2:Y:S04]  /*8330*/  LDL.LU R241, [R1+0xd4] ;  /* 0x0000d40001f17983 */ /* 0x000ea80000300800 */
[----:B------:R0:W2:Y:S01]  /*8340*/  @!P0 LDG.E.U16 R192, desc[UR16][R182.64] ;  /* 0x00000010b6c08981 */ /* 0x0000a2000c1e1500 */
[----:B-1----:R-:W-:-:S03]  /*8350*/  PRMT R203, RZ, 0x7610, R203 ;  /* 0x00007610ffcb7816 */ /* 0x002fc600000000cb */
[----:B------:R-:W2:Y:S01]  /*8360*/  LDL.LU R240, [R1+0x190] ;  /* 0x0001900001f07983 */ /* 0x000ea20000300800 */
[----:B0-----:R-:W-:-:S05]  /*8370*/  IADD3 R182, P1, R242, R251, RZ ;  /* 0x000000fbf2b67210 */ /* 0x001fca0007f3e0ff */
[----:B------:R-:W-:Y:S01]  /*8380*/  IMAD.X R183, R243, 0x1, R252, P1 ;  /* 0x00000001f3b77824 */ /* 0x000fe200008e06fc */
[----:B------:R0:W-:Y:S04]  /*8390*/  STS.U16 [R204+UR8+0x280], R202 ;  /* 0x000280cacc007988 */ /* 0x0001e80008000408 */
[----:B------:R3:W2:Y:S04]  /*83a0*/  @!P0 LDG.E.U16 R203, desc[UR16][R182.64] ;  /* 0x00000010b6cb8981 */ /* 0x0006a8000c1e1500 */
[----:B------:R-:W-:Y:S01]  /*83b0*/  STL [R1+0x27c], R242 ;  /* 0x00027cf201007387 */ /* 0x000fe20000100800 */
[----:B0-----:R-:W-:-:S03]  /*83c0*/  PRMT R202, RZ, 0x7610, R202 ;  /* 0x00007610ffca7816 */ /* 0x001fc600000000ca */
[----:B------:R0:W-:Y:S04]  /*83d0*/  STL [R1+0x280], R243 ;  /* 0x000280f301007387 */ /* 0x0001e80000100800 */
[----:B0-----:R-:W2:Y:S01]  /*83e0*/  LDL.LU R243, [R1+0x78] ;  /* 0x0000780001f37983 */ /* 0x001ea20000300800 */
[----:B---3--:R-:W-:-:S05]  /*83f0*/  IADD3 R182, P1, R234, R251, RZ ;  /* 0x000000fbeab67210 */ /* 0x008fca0007f3e0ff */
[----:B----4-:R-:W-:Y:S01]  /*8400*/  IMAD.X R183, R235, 0x1, R252, P1 ;  /* 0x00000001ebb77824 */ /* 0x010fe200008e06fc */
[----:B------:R0:W-:Y:S04]  /*8410*/  STL [R1+0x28c], R234 ;  /* 0x00028cea01007387 */ /* 0x0001e80000100800 */
[----:B------:R2:W3:Y:S04]  /*8420*/  @!P0 LDG.E.U16 R202, desc[UR16][R182.64] ;  /* 0x00000010b6ca8981 */ /* 0x0004e8000c1e1500 */
[----:B------:R1:W-:Y:S04]  /*8430*/  STS.U16 [R204+UR8+0x680], R201 ;  /* 0x000680c9cc007988 */ /* 0x0003e80008000408 */
[----:B0-----:R-:W4:Y:S04]  /*8440*/  LDL.LU R234, [R1+0x124] ;  /* 0x0001240001ea7983 */ /* 0x001f280000300800 */
[----:B------:R0:W-:Y:S01]  /*8450*/  STL [R1+0x290], R235 ;  /* 0x000290eb01007387 */ /* 0x0001e20000100800 */
[----:B-1----:R-:W-:-:S03]  /*8460*/  PRMT R201, RZ, 0x7610, R201 ;  /* 0x00007610ffc97816 */ /* 0x002fc600000000c9 */
[----:B0-----:R-:W3:Y:S01]  /*8470*/  LDL.LU R235, [R1+0x68] ;  /* 0x0000680001eb7983 */ /* 0x001ee20000300800 */
[----:B--2---:R-:W-:-:S03]  /*8480*/  IADD3 R182, P1, R226, R251, RZ ;  /* 0x000000fbe2b67210 */ /* 0x004fc60007f3e0ff */
[----:B------:R-:W-:Y:S02]  /*8490*/  STL [R1+0x294], R226 ;  /* 0x000294e201007387 */ /* 0x000fe40000100800 */
[----:B------:R-:W-:Y:S02]  /*84a0*/  IMAD.X R183, R227, 0x1, R252, P1 ;  /* 0x00000001e3b77824 */ /* 0x000fe400008e06fc */
[----:B------:R-:W-:Y:S04]  /*84b0*/  STL [R1+0x298], R227 ;  /* 0x000298e301007387 */ /* 0x000fe80000100800 */
[----:B------:R0:W2:Y:S04]  /*84c0*/  @!P0 LDG.E.U16 R201, desc[UR16][R182.64] ;  /* 0x00000010b6c98981 */ /* 0x0000a8000c1e1500 */
[----:B------:R1:W-:Y:S01]  /*84d0*/  STL [R1+0x29c], R238 ;  /* 0x00029cee01007387 */ /* 0x0003e20000100800 */
[----:B0-----:R-:W-:-:S03]  /*84e0*/  IADD3 R182, P1, R238, R251, RZ ;  /* 0x000000fbeeb67210 */ /* 0x001fc60007f3e0ff */
[----:B-1----:R-:W2:Y:S02]  /*84f0*/  LDL.LU R238, [R1+0x114] ;  /* 0x0001140001ee7983 */ /* 0x002ea40000300800 */
[----:B------:R-:W-:Y:S02]  /*8500*/  IMAD.X R183, R239, 0x1, R252, P1 ;  /* 0x00000001efb77824 */ /* 0x000fe400008e06fc */
[----:B------:R0:W-:Y:S04]  /*8510*/  STL [R1+0x2a0], R239 ;  /* 0x0002a0ef01007387 */ /* 0x0001e80000100800 */
[----:B0-----:R-:W2:Y:S04]  /*8520*/  LDL.LU R239, [R1+0x58] ;  /* 0x0000580001ef7983 */ /* 0x001ea80000300800 */
[----:B------:R0:W-:Y:S02]  /*8530*/  STS.U16 [R204+UR8+0xa80], R200 ;  /* 0x000a80c8cc007988 */ /* 0x0001e40008000408 */
[----:B0-----:R-:W-:-:S02]  /*8540*/  PRMT R200, RZ, 0x7610, R200 ;  /* 0x00007610ffc87816 */ /* 0x001fc400000000c8 */
        /* <DEDUP_REMOVED lines=18> */
[----:B----4-:R-:W-:-:S05]  /*8670*/  IADD3 R182, P1, R234, R251, RZ ;  /* 0x000000fbeab67210 */ /* 0x010fca0007f3e0ff */
[----:B---3--:R-:W-:Y:S01]  /*8680*/  IMAD.X R183, R235, 0x1, R252, P1 ;  /* 0x00000001ebb77824 */ /* 0x008fe200008e06fc */
[----:B------:R0:W-:Y:S04]  /*8690*/  STS.U16 [R204+UR8+0x1e80], R195 ;  /* 0x001e80c3cc007988 */ /* 0x0001e80008000408 */
[----:B------:R2:W3:Y:S01]  /*86a0*/  @!P0 LDG.E.U16 R196, desc[UR16][R182.64] ;  /* 0x00000010b6c48981 */ /* 0x0004e2000c1e1500 */
[----:B------:R-:W-:Y:S02]  /*86b0*/  LOP3.LUT R217, R186, 0x60, RZ, 0x3c, !PT ;  /* 0x00000060bad97812 */ /* 0x000fe400078e3cff */
[----:B0-----:R-:W-:-:S03]  /*86c0*/  PRMT R195, RZ, 0x7610, R195 ;  /* 0x00007610ffc37816 */ /* 0x001fc600000000c3 */
[----:B------:R0:W-:Y:S02]  /*86d0*/  STS.U16 [R217+UR8+0x300], R194 ;  /* 0x000300c2d9007988 */ /* 0x0001e40008000408 */
[----:B0-----:R-:W-:Y:S02]  /*86e0*/  PRMT R194, RZ, 0x7610, R194 ;  /* 0x00007610ffc27816 */ /* 0x001fe400000000c2 */
[----:B------:R-:W-:Y:S04]  /*86f0*/  STL [R1+0x2a4], R245 ;  /* 0x0002a4f501007387 */ /* 0x000fe80000100800 */
[----:B------:R-:W-:Y:S04]  /*8700*/  STL [R1+0x2a8], R236 ;  /* 0x0002a8ec01007387 */ /* 0x000fe80000100800 */
[----:B------:R0:W-:Y:S04]  /*8710*/  STS.U16 [R217+UR8+0x700], R193 ;  /* 0x000700c1d9007988 */ /* 0x0001e80008000408 */
[----:B------:R-:W4:Y:S01]  /*8720*/  LDL.LU R233, [R1+0xc4] ;  /* 0x0000c40001e97983 */ /* 0x000f220000300800 */
[----:B0-----:R-:W-:-:S02]  /*8730*/  PRMT R193, RZ, 0x7610, R193 ;  /* 0x00007610ffc17816 */ /* 0x001fc400000000c1 */
[----:B--2---:R-:W-:-:S05]  /*8740*/  IADD3 R182, P1, R238, R251, RZ ;  /* 0x000000fbeeb67210 */ /* 0x004fca0007f3e0ff */
[----:B------:R-:W-:-:S05]  /*8750*/  IMAD.X R183, R239, 0x1, R252, P1 ;  /* 0x00000001efb77824 */ /* 0x000fca00008e06fc */
[----:B------:R0:W2:Y:S02]  /*8760*/  @!P0 LDG.E.U16 R195, desc[UR16][R182.64] ;  /* 0x00000010b6c38981 */ /* 0x0000a4000c1e1500 */
[----:B0-----:R-:W-:-:S05]  /*8770*/  IADD3 R182, P1, R2, R251, RZ ;  /* 0x000000fb02b67210 */ /* 0x001fca0007f3e0ff */
[----:B------:R-:W-:-:S05]  /*8780*/  IMAD.X R183, R3, 0x1, R252, P1 ;  /* 0x0000000103b77824 */ /* 0x000fca00008e06fc */
[----:B------:R0:W2:Y:S02]  /*8790*/  @!P0 LDG.E.U16 R194, desc[UR16][R182.64] ;  /* 0x00000010b6c28981 */ /* 0x0000a4000c1e1500 */
[----:B0-----:R-:W-:-:S05]  /*87a0*/  IADD3 R182, P1, R230, R251, RZ ;  /* 0x000000fbe6b67210 */ /* 0x001fca0007f3e0ff */
[----:B------:R-:W-:Y:S02]  /*87b0*/  IMAD.X R183, R0, 0x1, R252, P1 ;  /* 0x0000000100b77824 */ /* 0x000fe400008e06fc */
[----:B------:R-:W3:Y:S04]  /*87c0*/  LDL.LU R0, [R1+0x170] ;  /* 0x0001700001007983 */ /* 0x000ee80000300800 */
[----:B------:R-:W2:Y:S04]  /*87d0*/  LDL.LU R248, [R1+0xb4] ;  /* 0x0000b40001f87983 */ /* 0x000ea80000300800 */
[----:B------:R-:W2:Y:S04]  /*87e0*/  LDL.LU R236, [R1+0x54] ;  /* 0x0000540001ec7983 */ /* 0x000ea80000300800 */
[----:B------:R0:W2:Y:S04]  /*87f0*/  @!P0 LDG.E.U16 R193, desc[UR16][R182.64] ;  /* 0x00000010b6c18981 */ /* 0x0000a8000c1e1500 */
[----:B------:R-:W2:Y:S04]  /*8800*/  LDL.LU R245, [R1+0x110] ;  /* 0x0001100001f57983 */ /* 0x000ea80000300800 */
[----:B------:R-:W2:Y:S01]  /*8810*/  LDL.LU R227, [R1+0x64] ;  /* 0x0000640001e37983 */ /* 0x000ea20000300800 */
[----:B0-----:R-:W-:-:S03]  /*8820*/  IADD3 R182, P1, R229, R251, RZ ;  /* 0x000000fbe5b67210 */ /* 0x001fc60007f3e0ff */
[----:B------:R-:W2:Y:S04]  /*8830*/  LDL.LU R226, [R1+0x120] ;  /* 0x0001200001e27983 */ /* 0x000ea80000300800 */
[----:B------:R-:W2:Y:S01]  /*8840*/  LDL.LU R246, [R1+0x74] ;  /* 0x0000740001f67983 */ /* 0x000ea20000300800 */
[----:B------:R-:W-:-:S03]  /*8850*/  IMAD.X R183, R228, 0x1, R252, P1 ;  /* 0x00000001e4b77824 */ /* 0x000fc600008e06fc */
[----:B------:R-:W2:Y:S04]  /*8860*/  LDL.LU R229, [R1+0x130] ;  /* 0x0001300001e57983 */ /* 0x000ea80000300800 */
[----:B------:R-:W2:Y:S04]  /*8870*/  LDL.LU R242, [R1+0x84] ;  /* 0x0000840001f27983 */ /* 0x000ea80000300800 */
[----:B------:R-:W2:Y:S04]  /*8880*/  LDL.LU R244, [R1+0x140] ;  /* 0x0001400001f47983 */ /* 0x000ea80000300800 */
[----:B------:R-:W2:Y:S04]  /*8890*/  LDL.LU R228, [R1+0x94] ;  /* 0x0000940001e47983 */ /* 0x000ea80000300800 */
[----:B------:R-:W2:Y:S04]  /*88a0*/  LDL.LU R237, [R1+0x150] ;  /* 0x0001500001ed7983 */ /* 0x000ea80000300800 */
[----:B------:R-:W2:Y:S04]  /*88b0*/  LDL.LU R231, [R1+0xa4] ;  /* 0x0000a40001e77983 */ /* 0x000ea80000300800 */
[----:B------:R-:W2:Y:S01]  /*88c0*/  LDL.LU R230, [R1+0x160] ;  /* 0x0001600001e67983 */ /* 0x000ea20000300800 */
[----:B------:R-:W-:-:S06]  /*88d0*/  PRMT R204, RZ, 0x7610, R204 ;  /* 0x00007610ffcc7816 */ /* 0x000fcc00000000cc */
[----:B------:R0:W2:Y:S01]  /*88e0*/  @!P0 LDG.E.U16 R204, desc[UR16][R182.64] ;  /* 0x00000010b6cc8981 */ /* 0x0000a2000c1e1500 */
[----:B------:R-:W-:Y:S02]  /*88f0*/  PRMT R205, RZ, 0x7610, R205 ;  /* 0x00007610ffcd7816 */ /* 0x000fe400000000cd */
[----:B0-----:R-:W-:-:S05]  /*8900*/  IADD3 R182, P1, R240, R251, RZ ;  /* 0x000000fbf0b67210 */ /* 0x001fca0007f3e0ff */
[----:B------:R-:W-:Y:S01]  /*8910*/  IMAD.X R183, R241, 0x1, R252, P1 ;  /* 0x00000001f1b77824 */ /* 0x000fe200008e06fc */
[----:B------:R0:W-:Y:S04]  /*8920*/  STS.U16 [R217+UR8+0x1300], R206 ;  /* 0x001300ced9007988 */ /* 0x0001e80008000408 */
[----:B------:R1:W2:Y:S01]  /*8930*/  @!P0 LDG.E.U16 R205, desc[UR16][R182.64] ;  /* 0x00000010b6cd8981 */ /* 0x0002a2000c1e1500 */
[----:B0-----:R-:W-:Y:S02]  /*8940*/  PRMT R206, RZ, 0x7610, R206 ;  /* 0x00007610ffce7816 */ /* 0x001fe400000000ce */
[----:B-1----:R-:W-:-:S05]  /*8950*/  IADD3 R182, P1, R232, R251, RZ ;  /* 0x000000fbe8b67210 */ /* 0x002fca0007f3e0ff */
[----:B----4-:R-:W-:Y:S01]  /*8960*/  IMAD.X R183, R233, 0x1, R252, P1 ;  /* 0x00000001e9b77824 */ /* 0x010fe200008e06fc */
[----:B------:R0:W-:Y:S04]  /*8970*/  STS.U16 [R217+UR8+0x1700], R190 ;  /* 0x001700bed9007988 */ /* 0x0001e80008000408 */
[----:B------:R3:W4:Y:S01]  /*8980*/  @!P0 LDG.E.U16 R206, desc[UR16][R182.64] ;  /* 0x00000010b6ce8981 */ /* 0x000722000c1e1500 */
[----:B0-----:R-:W-:-:S03]  /*8990*/  PRMT R190, RZ, 0x7610, R190 ;  /* 0x00007610ffbe7816 */ /* 0x001fc600000000be */
[----:B------:R0:W-:Y:S02]  /*89a0*/  STS.U16 [R217+UR8+0x1b00], R189 ;  /* 0x001b00bdd9007988 */ /* 0x0001e40008000408 */
[----:B0-----:R-:W-:Y:S02]  /*89b0*/  PRMT R189, RZ, 0x7610, R189 ;  /* 0x00007610ffbd7816 */ /* 0x001fe400000000bd */
[----:B------:R0:W-:Y:S02]  /*89c0*/  STS.U16 [R217+UR8+0xb00], R208 ;  /* 0x000b00d0d9007988 */ /* 0x0001e40008000408 */
[----:B0-----:R-:W-:Y:S02]  /*89d0*/  PRMT R208, RZ, 0x7610, R208 ;  /* 0x00007610ffd07816 */ /* 0x001fe400000000d0 */
[----:B------:R0:W-:Y:S04]  /*89e0*/  STS.U16 [R217+UR8+0xf00], R209 ;  /* 0x000f00d1d9007988 */ /* 0x0001e80008000408 */
[----:B------:R1:W-:Y:S01]  /*89f0*/  STS.U16 [R217+UR8+0x1f00], R211 ;  /* 0x001f00d3d9007988 */ /* 0x0003e20008000408 */
[----:B0-----:R-:W-:Y:S01]  /*8a00*/  PRMT R209, RZ, 0x7610, R209 ;  /* 0x00007610ffd17816 */ /* 0x001fe200000000d1 */
[----:B-1----:R-:W0:Y:S01]  /*8a10*/  S2R R217, SR_TID.X ;  /* 0x0000000000d97919 */ /* 0x002e220000002100 */
[----:B------:R-:W-:-:S02]  /*8a20*/  PRMT R211, RZ, 0x7610, R211 ;  /* 0x00007610ffd37816 */ /* 0x000fc400000000d3 */
[----:B------:R-:W-:-:S05]  /*8a30*/  LOP3.LUT R186, R186, 0x70, RZ, 0x3c, !PT ;  /* 0x00000070baba7812 */ /* 0x000fca00078e3cff */
[----:B------:R1:W-:Y:S02]  /*8a40*/  STS.U16 [R186+UR8+0x380], R213 ;  /* 0x000380d5ba007988 */ /* 0x0003e40008000408 */
[----:B-1----:R-:W-:Y:S02]  /*8a50*/  PRMT R213, RZ, 0x7610, R213 ;  /* 0x00007610ffd57816 */ /* 0x002fe400000000d5 */
[----:B------:R0:W-:Y:S04]  /*8a60*/  STS.U16 [R186+UR8+0x1b80], R15 ;  /* 0x001b800fba007988 */ /* 0x0001e80008000408 */
[----:B------:R1:W-:Y:S01]  /*8a70*/  STS.U16 [R186+UR8+0x780], R214 ;  /* 0x000780d6ba007988 */ /* 0x0003e20008000408 */
[----:B0-----:R-:W-:Y:S02]  /*8a80*/  SHF.R.S32.HI R15, RZ, 0x6, R217 ;  /* 0x00000006ff0f7819 */ /* 0x001fe400000114d9 */
[----:B-1----:R-:W-:-:S02]  /*8a90*/  PRMT R214, RZ, 0x7610, R214 ;  /* 0x00007610ffd67816 */ /* 0x002fc400000000d6 */
[----:B------:R-:W-:-:S04]  /*8aa0*/  SGXT R15, R15, 0x1 ;  /* 0x000000010f0f781a */ /* 0x000fc80000000200 */
[----:B------:R-:W-:Y:S02]  /*8ab0*/  LOP3.LUT R21, R21, 0x90, R15, 0x78, !PT ;  /* 0x0000009015157812 */ /* 0x000fe400078e780f */
[----:B------:R-:W-:-:S04]  /*8ac0*/  SHF.R.S32.HI R15, RZ, 0x6, R217 ;  /* 0x00000006ff0f7819 */ /* 0x000fc800000114d9 */
[----:B------:R-:W-:Y:S01]  /*8ad0*/  SGXT R15, R15, 0x1 ;  /* 0x000000010f0f781a */ /* 0x000fe20000000200 */
[----:B------:R-:W-:Y:S04]  /*8ae0*/  STS.U16 [R186+UR8+0xb80], R215 ;  /* 0x000b80d7ba007988 */ /* 0x000fe80008000408 */
[----:B------:R-:W-:Y:S04]  /*8af0*/  STS.U16 [R186+UR8+0xf80], R216 ;  /* 0x000f80d8ba007988 */ /* 0x000fe80008000408 */
[----:B------:R-:W-:Y:S04]  /*8b00*/  STS.U16 [R186+UR8+0x1380], R210 ;  /* 0x001380d2ba007988 */ /* 0x000fe80008000408 */
[----:B------:R-:W-:Y:S04]  /*8b10*/  STS.U16 [R186+UR8+0x1780], R207 ;  /* 0x001780cfba007988 */ /* 0x000fe80008000408 */
[----:B------:R-:W-:Y:S04]  /*8b20*/  STS.U16 [R186+UR8+0x1f80], R212 ;  /* 0x001f80d4ba007988 */ /* 0x000fe80008000408 */
[----:B------:R0:W-:Y:S01]  /*8b30*/  STS.U16 [R21+UR8+0x7000], R16 ;  /* 0x0070001015007988 */ /* 0x0001e20008000408 */
[----:B---3--:R-:W-:-:S05]  /*8b40*/  IADD3 R182, P1, R0, R251, RZ ;  /* 0x000000fb00b67210 */ /* 0x008fca0007f3e0ff */
[----:B--2---:R-:W-:-:S05]  /*8b50*/  IMAD.X R183, R248, 0x1, R252, P1 ;  /* 0x00000001f8b77824 */ /* 0x004fca00008e06fc */
[----:B------:R1:W2:Y:S02]  /*8b60*/  @!P0 LDG.E.U16 R190, desc[UR16][R182.64] ;  /* 0x00000010b6be8981 */ /* 0x0002a4000c1e1500 */
[----:B-1----:R-:W-:-:S05]  /*8b70*/  IADD3 R182, P1, R230, R251, RZ ;  /* 0x000000fbe6b67210 */ /* 0x002fca0007f3e0ff */
[----:B------:R-:W-:-:S05]  /*8b80*/  IMAD.X R183, R231, 0x1, R252, P1 ;  /* 0x00000001e7b77824 */ /* 0x000fca00008e06fc */
[----:B------:R1:W3:Y:S02]  /*8b90*/  @!P0 LDG.E.U16 R189, desc[UR16][R182.64] ;  /* 0x00000010b6bd8981 */ /* 0x0002e4000c1e1500 */
[----:B-1----:R-:W-:-:S05]  /*8ba0*/  IADD3 R182, P1, R237, R251, RZ ;  /* 0x000000fbedb67210 */ /* 0x002fca0007f3e0ff */
[----:B------:R-:W-:-:S05]  /*8bb0*/  IMAD.X R183, R228, 0x1, R252, P1 ;  /* 0x00000001e4b77824 */ /* 0x000fca00008e06fc */
[----:B------:R1:W2:Y:S02]  /*8bc0*/  @!P0 LDG.E.U16 R208, desc[UR16][R182.64] ;  /* 0x00000010b6d08981 */ /* 0x0002a4000c1e1500 */
[----:B-1----:R-:W-:-:S05]  /*8bd0*/  IADD3 R182, P1, R244, R251, RZ ;  /* 0x000000fbf4b67210 */ /* 0x002fca0007f3e0ff */
[----:B------:R-:W-:-:S05]  /*8be0*/  IMAD.X R183, R242, 0x1, R252, P1 ;  /* 0x00000001f2b77824 */ /* 0x000fca00008e06fc */
[----:B------:R1:W2:Y:S02]  /*8bf0*/  @!P0 LDG.E.U16 R209, desc[UR16][R182.64] ;  /* 0x00000010b6d18981 */ /* 0x0002a4000c1e1500 */
[----:B-1----:R-:W-:-:S05]  /*8c00*/  IADD3 R182, P1, R229, R251, RZ ;  /* 0x000000fbe5b67210 */ /* 0x002fca0007f3e0ff */
[----:B------:R-:W-:-:S05]  /*8c10*/  IMAD.X R183, R246, 0x1, R252, P1 ;  /* 0x00000001f6b77824 */ /* 0x000fca00008e06fc */
[----:B------:R1:W4:Y:S02]  /*8c20*/  @!P0 LDG.E.U16 R211, desc[UR16][R182.64] ;  /* 0x00000010b6d38981 */ /* 0x000324000c1e1500 */
[----:B-1----:R-:W-:-:S05]  /*8c30*/  IADD3 R182, P1, R226, R251, RZ ;  /* 0x000000fbe2b67210 */ /* 0x002fca0007f3e0ff */
[----:B------:R-:W-:-:S05]  /*8c40*/  IMAD.X R183, R227, 0x1, R252, P1 ;  /* 0x00000001e3b77824 */ /* 0x000fca00008e06fc */
[----:B------:R1:W2:Y:S02]  /*8c50*/  @!P0 LDG.E.U16 R213, desc[UR16][R182.64] ;  /* 0x00000010b6d58981 */ /* 0x0002a4000c1e1500 */
[----:B-1----:R-:W-:-:S05]  /*8c60*/  IADD3 R182, P1, R245, R251, RZ ;  /* 0x000000fbf5b67210 */ /* 0x002fca0007f3e0ff */
[----:B------:R-:W-:-:S05]  /*8c70*/  IMAD.X R183, R236, 0x1, R252, P1 ;  /* 0x00000001ecb77824 */ /* 0x000fca00008e06fc */
[----:B------:R1:W2:Y:S02]  /*8c80*/  @!P0 LDG.E.U16 R214, desc[UR16][R182.64] ;  /* 0x00000010b6d68981 */ /* 0x0002a4000c1e1500 */
[----:B-1----:R-:W-:-:S05]  /*8c90*/  IMAD.SHL.U32 R182, R217, 0x2, RZ ;  /* 0x00000002d9b67824 */ /* 0x002fca00078e00ff */
[----:B------:R-:W-:Y:S01]  /*8ca0*/  LOP3.LUT R182, R182, 0x7e, RZ, 0xc0, !PT ;  /* 0x0000007eb6b67812 */ /* 0x000fe200078ec0ff */
[----:B------:R-:W-:Y:S01]  /*8cb0*/  STS.U16 [R21+UR8+0x7400], R20 ;  /* 0x0074001415007988 */ /* 0x000fe20008000408 */
[----:B0-----:R-:W-:Y:S02]  /*8cc0*/  LOP3.LUT R16, R21, 0x20, RZ, 0x3c, !PT ;  /* 0x0000002015107812 */ /* 0x001fe400078e3cff */
[----:B------:R-:W-:Y:S01]  /*8cd0*/  LOP3.LUT R15, R182, 0x90, R15, 0x78, !PT ;  /* 0x00000090b60f7812 */ /* 0x000fe200078e780f */
[----:B------:R-:W-:Y:S04]  /*8ce0*/  STS.U16 [R21+UR8+0x7800], R153 ;  /* 0x0078009915007988 */ /* 0x000fe80008000408 */
[----:B------:R-:W-:Y:S01]  /*8cf0*/  STS.U16 [R21+UR8+0x7c00], R157 ;  /* 0x007c009d15007988 */ /* 0x000fe20008000408 */
[----:B------:R-:W-:-:S03]  /*8d00*/  LOP3.LUT R15, R15, 0x60, RZ, 0x3c, !PT ;  /* 0x000000600f0f7812 */ /* 0x000fc600078e3cff */
[----:B------:R-:W-:Y:S04]  /*8d10*/  STS.U16 [R21+UR8+0x4000], R161 ;  /* 0x004000a115007988 */ /* 0x000fe80008000408 */
        /* <DEDUP_REMOVED lines=10> */
[----:B------:R0:W-:Y:S04]  /*8dc0*/  STS.U16 [R21+UR8+0x6c00], R172 ;  /* 0x006c00ac15007988 */ /* 0x0001e80008000408 */
[----:B------:R-:W-:Y:S04]  /*8dd0*/  STL.64 [R1+0x1e8], R250 ;  /* 0x0001e8fa01007387 */ /* 0x000fe80000100a00 */
[----:B------:R-:W2:Y:S01]  /*8de0*/  LDL.LU R210, [R1+0x2c] ;  /* 0x00002c0001d27983 */ /* 0x000ea20000300800 */
[----:B0-----:R-:W-:-:S03]  /*8df0*/  LOP3.LUT R21, R21, 0x40, RZ, 0x3c, !PT ;  /* 0x0000004015157812 */ /* 0x001fc600078e3cff */
[----:B------:R-:W4:Y:S04]  /*8e00*/  LDL.LU R216, [R1+0x30] ;  /* 0x0000300001d87983 */ /* 0x000f280000300800 */
[----:B------:R-:W2:Y:S04]  /*8e10*/  LDL.LU R215, [R1+0x34] ;  /* 0x0000340001d77983 */ /* 0x000ea80000300800 */
[----:B------:R0:W-:Y:S04]  /*8e20*/  STS.U16 [R16+UR8+0x7100], R17 ;  /* 0x0071001110007988 */ /* 0x0001e80008000408 */
[----:B------:R-:W-:Y:S04]  /*8e30*/  STS.U16 [R16+UR8+0x7500], R22 ;  /* 0x0075001610007988 */ /* 0x000fe80008000408 */
[----:B------:R-:W-:Y:S01]  /*8e40*/  STS.U16 [R16+UR8+0x7900], R154 ;  /* 0x0079009a10007988 */ /* 0x000fe20008000408 */
[----:B0-----:R-:W-:-:S03]  /*8e50*/  IMAD.MOV.U32 R17, RZ, RZ, R10 ;  /* 0x000000ffff117224 */ /* 0x001fc600078e000a */
        /* <DEDUP_REMOVED lines=13> */
[----:B------:R-:W2:Y:S04]  /*8f30*/  LDL.LU R217, [R1+0x38] ;  /* 0x0000380001d97983 */ /* 0x000ea80000300800 */
[----:B------:R1:W-:Y:S01]  /*8f40*/  STS.U16 [R21+UR8+0x7200], R18 ;  /* 0x0072001215007988 */ /* 0x0003e20008000408 */
[----:B0-----:R-:W-:-:S03]  /*8f50*/  IMAD.MOV.U32 R16, RZ, RZ, R219 ;  /* 0x000000ffff107224 */ /* 0x001fc600078e00db */
[----:B------:R-:W-:Y:S04]  /*8f60*/  STS.U16 [R21+UR8+0x7600], R23 ;  /* 0x0076001715007988 */ /* 0x000fe80008000408 */
[----:B------:R-:W-:Y:S04]  /*8f70*/  STS.U16 [R21+UR8+0x7a00], R155 ;  /* 0x007a009b15007988 */ /* 0x000fe80008000408 */
[----:B------:R-:W-:Y:S01]  /*8f80*/  STS.U16 [R21+UR8+0x7e00], R159 ;  /* 0x007e009f15007988 */ /* 0x000fe20008000408 */
[----:B-1----:R-:W-:-:S03]  /*8f90*/  IMAD.MOV.U32 R18, RZ, RZ, R218 ;  /* 0x000000ffff127224 */ /* 0x002fc600078e00da */
        /* <DEDUP_REMOVED lines=13> */
[----:B------:R-:W2:Y:S01]  /*9070*/  LDL.LU R10, [R1+0x2cc] ;  /* 0x0002cc00010a7983 */ /* 0x000ea20000300800 */
[----:B------:R-:W-:-:S03]  /*9080*/  IMAD.MOV.U32 R20, RZ, RZ, R220 ;  /* 0x000000ffff147224 */ /* 0x000fc600078e00dc */
[----:B------:R-:W2:Y:S01]  /*9090*/  LDL.LU R219, [R1+0x2c8] ;  /* 0x0002c80001db7983 */ /* 0x000ea20000300800 */
[----:B0-----:R-:W-:-:S03]  /*90a0*/  IMAD.MOV.U32 R19, RZ, RZ, R11 ;  /* 0x000000ffff137224 */ /* 0x001fc600078e000b */
[----:B------:R-:W2:Y:S01]  /*90b0*/  LDL.LU R11, [R1+0x2c4] ;  /* 0x0002c400010b7983 */ /* 0x000ea20000300800 */
[----:B------:R-:W-:-:S03]  /*90c0*/  IMAD.MOV.U32 R21, RZ, RZ, R12 ;  /* 0x000000ffff157224 */ /* 0x000fc600078e000c */
[----:B------:R-:W2:Y:S04]  /*90d0*/  LDL.LU R218, [R1+0x2c0] ;  /* 0x0002c00001da7983 */ /* 0x000ea80000300800 */
[----:B------:R-:W2:Y:S04]  /*90e0*/  LDL.LU R12, [R1+0x2bc] ;  /* 0x0002bc00010c7983 */ /* 0x000ea80000300800 */
[----:B------:R-:W2:Y:S04]  /*90f0*/  LDL.LU R220, [R1+0x2b8] ;  /* 0x0002b80001dc7983 */ /* 0x000ea80000300800 */
[----:B------:R-:W3:Y:S04]  /*9100*/  LDL.LU R164, [R1+0x5c] ;  /* 0x00005c0001a47983 */ /* 0x000ee80000300800 */
[----:B------:R-:W4:Y:S04]  /*9110*/  LDL.LU R163, [R1+0x118] ;  /* 0x0001180001a37983 */ /* 0x000f280000300800 */
[----:B------:R-:W2:Y:S04]  /*9120*/  LDL.LU R162, [R1+0x60] ;  /* 0x0000600001a27983 */ /* 0x000ea80000300800 */
[----:B------:R-:W2:Y:S04]  /*9130*/  LDL.LU R161, [R1+0x11c] ;  /* 0x00011c0001a17983 */ /* 0x000ea80000300800 */
[----:B------:R-:W2:Y:S04]  /*9140*/  LDL.LU R167, [R1+0x6c] ;  /* 0x00006c0001a77983 */ /* 0x000ea80000300800 */
[----:B------:R-:W2:Y:S04]  /*9150*/  LDL.LU R166, [R1+0x128] ;  /* 0x0001280001a67983 */ /* 0x000ea80000300800 */
[----:B------:R-:W2:Y:S04]  /*9160*/  LDL.LU R169, [R1+0x70] ;  /* 0x0000700001a97983 */ /* 0x000ea80000300800 */
[----:B------:R-:W2:Y:S04]  /*9170*/  LDL.LU R168, [R1+0x12c] ;  /* 0x00012c0001a87983 */ /* 0x000ea80000300800 */
[----:B------:R-:W2:Y:S01]  /*9180*/  LDL.LU R172, [R1+0x134] ;  /* 0x0001340001ac7983 */ /* 0x000ea20000300800 */
[----:B------:R-:W-:-:S03]  /*9190*/  IMAD.MOV.U32 R22, RZ, RZ, R222 ;  /* 0x000000ffff167224 */ /* 0x000fc600078e00de */
[----:B------:R-:W2:Y:S01]  /*91a0*/  LDL.LU R175, [R1+0x7c] ;  /* 0x00007c0001af7983 */ /* 0x000ea20000300800 */
[----:B------:R-:W-:-:S03]  /*91b0*/  IMAD.MOV.U32 R23, RZ, RZ, R13 ;  /* 0x000000ffff177224 */ /* 0x000fc600078e000d */
[----:B------:R-:W2:Y:S04]  /*91c0*/  LDL.LU R174, [R1+0x138] ;  /* 0x0001380001ae7983 */ /* 0x000ea80000300800 */
[----:B------:R-:W2:Y:S04]  /*91d0*/  LDL.LU R182, [R1+0x80] ;  /* 0x0000800001b67983 */ /* 0x000ea80000300800 */
[----:B------:R-:W2:Y:S01]  /*91e0*/  LDL.LU R183, [R1+0x13c] ;  /* 0x00013c0001b77983 */ /* 0x000ea20000300800 */
[----:B------:R-:W-:-:S03]  /*91f0*/  IMAD.MOV.U32 R153, RZ, RZ, R14 ;  /* 0x000000ffff997224 */ /* 0x000fc600078e000e */
[----:B------:R-:W2:Y:S04]  /*9200*/  LDL.LU R13, [R1+0x2b4] ;  /* 0x0002b400010d7983 */ /* 0x000ea80000300800 */
[----:B------:R-:W2:Y:S04]  /*9210*/  LDL.LU R222, [R1+0x2b0] ;  /* 0x0002b00001de7983 */ /* 0x000ea80000300800 */
[----:B------:R0:W-:Y:S04]  /*9220*/  STS.U16 [R15+UR8+0x7700], R152 ;  /* 0x007700980f007988 */ /* 0x0001e80008000408 */
[----:B------:R-:W2:Y:S04]  /*9230*/  LDL.LU R184, [R1+0x90] ;  /* 0x0000900001b87983 */ /* 0x000ea80000300800 */
[----:B------:R-:W2:Y:S01]  /*9240*/  LDL.LU R186, [R1+0x14c] ;  /* 0x00014c0001ba7983 */ /* 0x000ea20000300800 */
[----:B0-----:R-:W-:-:S03]  /*9250*/  IMAD.MOV.U32 R152, RZ, RZ, R4 ;  /* 0x000000ffff987224 */ /* 0x001fc600078e0004 */
[----:B------:R-:W-:Y:S01]  /*9260*/  STL.64 [R1+0x218], R22 ;  /* 0x0002181601007387 */ /* 0x000fe20000100a00 */
[----:B------:R-:W-:-:S03]  /*9270*/  IMAD.MOV.U32 R155, RZ, RZ, R236 ;  /* 0x000000ffff9b7224 */ /* 0x000fc600078e00ec */
[----:B------:R-:W2:Y:S01]  /*9280*/  LDL.LU R14, [R1+0x2ac] ;  /* 0x0002ac00010e7983 */ /* 0x000ea20000300800 */
[----:B------:R-:W-:-:S03]  /*9290*/  IMAD.MOV.U32 R154, RZ, RZ, R245 ;  /* 0x000000ffff9a7224 */ /* 0x000fc600078e00f5 */
[----:B------:R-:W2:Y:S01]  /*92a0*/  LDL.LU R250, [R1+0x158] ;  /* 0x0001580001fa7983 */ /* 0x000ea20000300800 */
[----:B------:R-:W-:-:S03]  /*92b0*/  IMAD.MOV.U32 R157, RZ, RZ, R239 ;  /* 0x000000ffff9d7224 */ /* 0x000fc600078e00ef */
[----:B------:R-:W2:Y:S04]  /*92c0*/  LDL.LU R251, [R1+0x15c] ;  /* 0x00015c0001fb7983 */ /* 0x000ea80000300800 */
[----:B------:R-:W-:Y:S04]  /*92d0*/  STL.64 [R1+0x210], R152 ;  /* 0x0002109801007387 */ /* 0x000fe80000100a00 */
[----:B------:R-:W2:Y:S04]  /*92e0*/  LDL.LU R236, [R1+0x2a8] ;  /* 0x0002a80001ec7983 */ /* 0x000ea80000300800 */
[----:B------:R0:W-:Y:S04]  /*92f0*/  STS.U16 [R15+UR8+0x7b00], R156 ;  /* 0x007b009c0f007988 */ /* 0x0001e80008000408 */
[----:B------:R2:W-:Y:S04]  /*9300*/  STS.U16 [R15+UR8+0x7f00], R160 ;  /* 0x007f00a00f007988 */ /* 0x0005e80008000408 */
[----:B------:R-:W2:Y:S01]  /*9310*/  LDL.LU R245, [R1+0x2a4] ;  /* 0x0002a40001f57983 */ /* 0x000ea20000300800 */
[----:B0-----:R-:W-:-:S03]  /*9320*/  IMAD.MOV.U32 R156, RZ, RZ, R238 ;  /* 0x000000ffff9c7224 */ /* 0x001fc600078e00ee */
[----:B------:R-:W2:Y:S01]  /*9330*/  LDL.LU R239, [R1+0x2a0] ;  /* 0x0002a00001ef7983 */ /* 0x000ea20000300800 */
[----:B------:R-:W-:-:S03]  /*9340*/  IMAD.MOV.U32 R165, RZ, RZ, R235 ;  /* 0x000000ffffa57224 */ /* 0x000fc600078e00eb */
[----:B------:R-:W2:Y:S01]  /*9350*/  LDL.LU R238, [R1+0x29c] ;  /* 0x00029c0001ee7983 */ /* 0x000ea20000300800 */
[----:B------:R-:W-:Y:S02]  /*9360*/  IMAD.MOV.U32 R171, RZ, RZ, R246 ;  /* 0x000000ffffab7224 */ /* 0x000fe400078e00f6 */
[----:B---3--:R-:W-:Y:S02]  /*9370*/  IMAD.MOV.U32 R159, RZ, RZ, R164 ;  /* 0x000000ffff9f7224 */ /* 0x008fe400078e00a4 */
[----:B----4-:R-:W-:Y:S02]  /*9380*/  IMAD.MOV.U32 R158, RZ, RZ, R163 ;  /* 0x000000ffff9e7224 */ /* 0x010fe400078e00a3 */
[----:B------:R-:W-:Y:S02]  /*9390*/  IMAD.MOV.U32 R163, RZ, RZ, R227 ;  /* 0x000000ffffa37224 */ /* 0x000fe400078e00e3 */
[----:B------:R-:W3:Y:S01]  /*93a0*/  LDL.LU R227, [R1+0x298] ;  /* 0x0002980001e37983 */ /* 0x000ee20000300800 */
[----:B--2---:R-:W-:-:S02]  /*93b0*/  IMAD.MOV.U32 R160, RZ, RZ, R161 ;  /* 0x000000ffffa07224 */ /* 0x004fc400078e00a1 */
[----:B------:R-:W-:Y:S02]  /*93c0*/  IMAD.MOV.U32 R161, RZ, RZ, R162 ;  /* 0x000000ffffa17224 */ /* 0x000fe400078e00a2 */
[----:B------:R-:W-:Y:S02]  /*93d0*/  IMAD.MOV.U32 R162, RZ, RZ, R226 ;  /* 0x000000ffffa27224 */ /* 0x000fe400078e00e2 */
[----:B------:R-:W3:Y:S01]  /*93e0*/  LDL.LU R226, [R1+0x294] ;  /* 0x0002940001e27983 */ /* 0x000ee20000300800 */
[----:B------:R-:W-:-:S03]  /*93f0*/  IMAD.MOV.U32 R164, RZ, RZ, R234 ;  /* 0x000000ffffa47224 */ /* 0x000fc600078e00ea */
[----:B------:R-:W2:Y:S04]  /*9400*/  LDL.LU R235, [R1+0x290] ;  /* 0x0002900001eb7983 */ /* 0x000ea80000300800 */
[----:B------:R-:W2:Y:S04]  /*9410*/  LDL.LU R234, [R1+0x28c] ;  /* 0x00028c0001ea7983 */ /* 0x000ea80000300800 */
[----:B------:R-:W4:Y:S01]  /*9420*/  LDL.LU R246, [R1+0x288] ;  /* 0x0002880001f67983 */ /* 0x000f220000300800 */
[----:B------:R-:W-:Y:S02]  /*9430*/  IMAD.MOV.U32 R170, RZ, RZ, R229 ;  /* 0x000000ffffaa7224 */ /* 0x000fe400078e00e5 */
[----:B------:R-:W-:Y:S01]  /*9440*/  IMAD.MOV.U32 R173, RZ, RZ, R243 ;  /* 0x000000ffffad7224 */ /* 0x000fe200078e00f3 */
[----:B------:R-:W3:Y:S01]  /*9450*/  LDL.LU R229, [R1+0x284] ;  /* 0x0002840001e57983 */ /* 0x000ee20000300800 */
[----:B------:R-:W-:-:S03]  /*9460*/  IMAD.MOV.U32 R179, RZ, RZ, R242 ;  /* 0x000000ffffb37224 */ /* 0x000fc600078e00f2 */
[----:B------:R-:W2:Y:S01]  /*9470*/  LDL.LU R243, [R1+0x280] ;  /* 0x0002800001f37983 */ /* 0x000ea20000300800 */
[----:B------:R-:W-:-:S03]  /*9480*/  IMAD.MOV.U32 R178, RZ, RZ, R244 ;  /* 0x000000ffffb27224 */ /* 0x000fc600078e00f4 */
[----:B------:R-:W2:Y:S01]  /*9490*/  LDL.LU R203, [R1+0x16c] ;  /* 0x00016c0001cb7983 */ /* 0x000ea20000300800 */
[----:B------:R-:W-:-:S03]  /*94a0*/  IMAD.MOV.U32 R181, RZ, RZ, R247 ;  /* 0x000000ffffb57224 */ /* 0x000fc600078e00f7 */
[----:B------:R-:W2:Y:S01]  /*94b0*/  LDL.LU R242, [R1+0x27c] ;  /* 0x00027c0001f27983 */ /* 0x000ea20000300800 */
[----:B------:R-:W-:Y:S02]  /*94c0*/  IMAD.MOV.U32 R180, RZ, RZ, R249 ;  /* 0x000000ffffb47224 */ /* 0x000fe400078e00f9 */
[----:B------:R-:W-:Y:S01]  /*94d0*/  IMAD.MOV.U32 R176, RZ, RZ, R183 ;  /* 0x000000ffffb07224 */ /* 0x000fe200078e00b7 */
[----:B------:R-:W2:Y:S04]  /*94e0*/  LDL.LU R244, [R1+0x278] ;  /* 0x0002780001f47983 */ /* 0x000ea80000300800 */
[----:B------:R-:W2:Y:S04]  /*94f0*/  LDL.LU R247, [R1+0x274] ;  /* 0x0002740001f77983 */ /* 0x000ea80000300800 */
[----:B------:R-:W2:Y:S01]  /*9500*/  LDL.LU R249, [R1+0x270] ;  /* 0x0002700001f97983 */ /* 0x000ea20000300800 */
[----:B----4-:R-:W-:-:S03]  /*9510*/  IMAD.MOV.U32 R183, RZ, RZ, R246 ;  /* 0x000000ffffb77224 */ /* 0x010fc600078e00f6 */
[----:B------:R-:W4:Y:S01]  /*9520*/  LDL.LU R246, [R1+0x26c] ;  /* 0x00026c0001f67983 */ /* 0x000f220000300800 */
[----:B------:R-:W-:Y:S02]  /*9530*/  IMAD.MOV.U32 R177, RZ, RZ, R182 ;  /* 0x000000ffffb17224 */ /* 0x000fe400078e00b6 */
[----:B---3--:R-:W-:Y:S02]  /*9540*/  IMAD.MOV.U32 R182, RZ, RZ, R229 ;  /* 0x000000ffffb67224 */ /* 0x008fe400078e00e5 */
[----:B------:R-:W-:Y:S01]  /*9550*/  IMAD.MOV.U32 R185, RZ, RZ, R184 ;  /* 0x000000ffffb97224 */ /* 0x000fe200078e00b8 */
[----:B------:R-:W3:Y:S01]  /*9560*/  LDL.LU R229, [R1+0x268] ;  /* 0x0002680001e57983 */ /* 0x000ee20000300800 */
[----:B------:R-:W-:Y:S02]  /*9570*/  IMAD.MOV.U32 R184, RZ, RZ, R186 ;  /* 0x000000ffffb87224 */ /* 0x000fe400078e00ba */
[----:B------:R-:W-:Y:S01]  /*9580*/  IMAD.MOV.U32 R187, RZ, RZ, R228 ;  /* 0x000000ffffbb7224 */ /* 0x000fe200078e00e4 */
[----:B------:R0:W-:Y:S01]  /*9590*/  STS.U16 [R15+UR8+0x5b00], R189 ;  /* 0x005b00bd0f007988 */ /* 0x0001e20008000408 */
[----:B------:R-:W-:-:S03]  /*95a0*/  IMAD.MOV.U32 R186, RZ, RZ, R237 ;  /* 0x000000ffffba7224 */ /* 0x000fc600078e00ed */
[----:B------:R-:W3:Y:S01]  /*95b0*/  LDL.LU R228, [R1+0x264] ;  /* 0x0002640001e47983 */ /* 0x000ee20000300800 */
[----:B------:R-:W-:-:S03]  /*95c0*/  IMAD.MOV.U32 R188, RZ, RZ, R245 ;  /* 0x000000ffffbc7224 */ /* 0x000fc600078e00f5 */
[----:B------:R-:W3:Y:S01]  /*95d0*/  LDL.LU R237, [R1+0x260] ;  /* 0x0002600001ed7983 */ /* 0x000ee20000300800 */
[----:B0-----:R-:W-:-:S03]  /*95e0*/  IMAD.MOV.U32 R189, RZ, RZ, R236 ;  /* 0x000000ffffbd7224 */ /* 0x001fc600078e00ec */
[----:B------:R-:W3:Y:S01]  /*95f0*/  LDL.LU R236, [R1+0x25c] ;  /* 0x00025c0001ec7983 */ /* 0x000ee20000300800 */
[----:B--2---:R-:W-:-:S03]  /*9600*/  IMAD.MOV.U32 R191, RZ, RZ, R244 ;  /* 0x000000ffffbf7224 */ /* 0x004fc600078e00f4 */
[----:B------:R4:W-:Y:S04]  /*9610*/  STS.U16 [R15+UR8+0x4300], R193 ;  /* 0x004300c10f007988 */ /* 0x0009e80008000408 */
[----:B------:R-:W2:Y:S04]  /*9620*/  LDL.LU R245, [R1+0x258] ;  /* 0x0002580001f57983 */ /* 0x000ea80000300800 */
[----:B------:R-:W2:Y:S01]  /*9630*/  LDL.LU R244, [R1+0x254] ;  /* 0x0002540001f47983 */ /* 0x000ea20000300800 */
[----:B----4-:R-:W-:-:S03]  /*9640*/  IMAD.MOV.U32 R193, RZ, RZ, R246 ;  /* 0x000000ffffc17224 */ /* 0x010fc600078e00f6 */
[----:B------:R-:W4:Y:S01]  /*9650*/  LDL.LU R246, [R1+0x250] ;  /* 0x0002500001f67983 */ /* 0x000f220000300800 */
[----:B------:R-:W-:-:S03]  /*9660*/  IMAD.MOV.U32 R207, RZ, RZ, R216 ;  /* 0x000000ffffcf7224 */ /* 0x000fc600078e00d8 */
[----:B------:R0:W-:Y:S01]  /*9670*/  STS.U16 [R15+UR8+0x6700], R211 ;  /* 0x006700d30f007988 */ /* 0x0001e20008000408 */
[----:B------:R-:W-:-:S03]  /*9680*/  IMAD.MOV.U32 R216, RZ, RZ, R11 ;  /* 0x000000ffffd87224 */ /* 0x000fc600078e000b */
[----:B------:R1:W-:Y:S01]  /*9690*/  STS.U16 [R15+UR8+0x6f00], R214 ;  /* 0x006f00d60f007988 */ /* 0x0003e20008000408 */
[----:B------:R-:W-:-:S03]  /*96a0*/  IMAD.MOV.U32 R212, RZ, RZ, R9 ;  /* 0x000000ffffd47224 */ /* 0x000fc600078e0009 */
[----:B------:R-:W3:Y:S01]  /*96b0*/  LDL.LU R11, [R1+0xe4] ;  /* 0x0000e400010b7983 */ /* 0x000ee20000300800 */
[----:B0-----:R-:W-:Y:S02]  /*96c0*/  IMAD.MOV.U32 R211, RZ, RZ, R217 ;  /* 0x000000ffffd37224 */ /* 0x001fe400078e00d9 */
[----:B------:R-:W-:Y:S01]  /*96d0*/  IMAD.MOV.U32 R217, RZ, RZ, R219 ;  /* 0x000000ffffd97224 */ /* 0x000fe200078e00db */
[----:B------:R0:W-:Y:S01]  /*96e0*/  STS.U16 [R15+UR8+0x4f00], R205 ;  /* 0x004f00cd0f007988 */ /* 0x0001e20008000408 */
[----:B-1----:R-:W-:Y:S02]  /*96f0*/  IMAD.MOV.U32 R214, RZ, RZ, R10 ;  /* 0x000000ffffd67224 */ /* 0x002fe400078e000a */
[----:B------:R-:W-:Y:S01]  /*9700*/  IMAD.MOV.U32 R219, RZ, RZ, R218 ;  /* 0x000000ffffdb7224 */ /* 0x000fe200078e00da */
[----:B------:R-:W2:Y:S01]  /*9710*/  LDL.LU R10, [R1+0x1a0] ;  /* 0x0001a000010a7983 */ /* 0x000ea20000300800 */
[----:B------:R-:W-:-:S03]  /*9720*/  IMAD.MOV.U32 R218, RZ, RZ, R12 ;  /* 0x000000ffffda7224 */ /* 0x000fc600078e000c */
[----:B------:R-:W3:Y:S01]  /*9730*/  LDL.LU R12, [R1+0xe8] ;  /* 0x0000e800010c7983 */ /* 0x000ee20000300800 */
[----:B0-----:R-:W-:Y:S02]  /*9740*/  IMAD.MOV.U32 R205, RZ, RZ, R210 ;  /* 0x000000ffffcd7224 */ /* 0x001fe400078e00d2 */
[----:B------:R-:W-:Y:S01]  /*9750*/  IMAD.MOV.U32 R210, RZ, RZ, R8 ;  /* 0x000000ffffd27224 */ /* 0x000fe200078e0008 */
[----:B------:R-:W2:Y:S01]  /*9760*/  LDL.LU R9, [R1+0x1a4] ;  /* 0x0001a40001097983 */ /* 0x000ea20000300800 */
[----:B------:R-:W-:-:S03]  /*9770*/  IMAD.MOV.U32 R192, RZ, RZ, R251 ;  /* 0x000000ffffc07224 */ /* 0x000fc600078e00fb */
[----:B------:R-:W-:Y:S04]  /*9780*/  STS.U16 [R15+UR8+0x4700], R194 ;  /* 0x004700c20f007988 */ /* 0x000fe80008000408 */
[----:B------:R-:W-:Y:S04]  /*9790*/  STS.U16 [R15+UR8+0x4b00], R204 ;  /* 0x004b00cc0f007988 */ /* 0x000fe80008000408 */
[----:B------:R-:W-:Y:S04]  /*97a0*/  STS.U16 [R15+UR8+0x5300], R206 ;  /* 0x005300ce0f007988 */ /* 0x000fe80008000408 */
[----:B------:R0:W-:Y:S04]  /*97b0*/  STS.U16 [R15+UR8+0x5700], R190 ;  /* 0x005700be0f007988 */ /* 0x0001e80008000408 */
[----:B------:R1:W-:Y:S04]  /*97c0*/  STS.U16 [R15+UR8+0x5f00], R208 ;  /* 0x005f00d00f007988 */ /* 0x0003e80008000408 */
[----:B------:R-:W-:Y:S01]  /*97d0*/  STS.U16 [R15+UR8+0x6300], R209 ;  /* 0x006300d10f007988 */ /* 0x000fe20008000408 */
[----:B0-----:R-:W-:-:S03]  /*97e0*/  IMAD.MOV.U32 R190, RZ, RZ, R250 ;  /* 0x000000ffffbe7224 */ /* 0x001fc600078e00fa */
[----:B------:R0:W-:Y:S04]  /*97f0*/  STS.U16 [R15+UR8+0x6b00], R213 ;  /* 0x006b00d50f007988 */ /* 0x0001e80008000408 */
[----:B------:R-:W2:Y:S01]  /*9800*/  LDL.LU R8, [R1+0xec] ;  /* 0x0000ec0001087983 */ /* 0x000ea20000300800 */
[----:B------:R-:W-:Y:S02]  /*9810*/  IMAD.MOV.U32 R204, RZ, RZ, R5 ;  /* 0x000000ffffcc7224 */ /* 0x000fe400078e0005 */
[----:B-1----:R-:W-:Y:S01]  /*9820*/  IMAD.MOV.U32 R208, RZ, RZ, R7 ;  /* 0x000000ffffd07224 */ /* 0x002fe200078e0007 */
[----:B------:R1:W-:Y:S06]  /*9830*/  MEMBAR.ALL.CTA ;  /* 0x0000000000007992 */ /* 0x0003ec0000008000 */
[----:B-1----:R-:W1:Y:S04]  /*9840*/  FENCE.VIEW.ASYNC.S ;  /* 0x00000000000073c6 */ /* 0x002e680000000000 */
[----:B0-----:R-:W2:Y:S04]  /*9850*/  LDL.LU R15, [R1+0x1a8] ;  /* 0x0001a800010f7983 */ /* 0x001ea80000300800 */
[----:B------:R-:W2:Y:S04]  /*9860*/  LDL.LU R250, [R1+0xf8] ;  /* 0x0000f80001fa7983 */ /* 0x000ea80000300800 */
[----:B------:R-:W2:Y:S04]  /*9870*/  LDL.LU R251, [R1+0x1b4] ;  /* 0x0001b40001fb7983 */ /* 0x000ea80000300800 */
[----:B------:R-:W2:Y:S01]  /*9880*/  LDL.LU R152, [R1+0xfc] ;  /* 0x0000fc0001987983 */ /* 0x000ea20000300800 */
[----:B------:R-:W-:-:S03]  /*9890*/  IMAD.MOV.U32 R206, RZ, RZ, R6 ;  /* 0x000000ffffce7224 */ /* 0x000fc600078e0006 */
[----:B------:R-:W2:Y:S04]  /*98a0*/  LDL.LU R153, [R1+0x1b8] ;  /* 0x0001b80001997983 */ /* 0x000ea80000300800 */
[----:B------:R-:W2:Y:S04]  /*98b0*/  LDL.LU R5, [R1+0x100] ;  /* 0x0001000001057983 */ /* 0x000ea80000300800 */
[----:B------:R-:W2:Y:S01]  /*98c0*/  LDL.LU R4, [R1+0x1bc] ;  /* 0x0001bc0001047983 */ /* 0x000ea20000300800 */
[----:B------:R-:W-:-:S03]  /*98d0*/  IMAD.MOV.U32 R195, RZ, RZ, R231 ;  /* 0x000000ffffc37224 */ /* 0x000fc600078e00e7 */
        /* <DEDUP_REMOVED lines=14> */
[----:B------:R-:W2:Y:S04]  /*99c0*/  LDL.LU R238, [R1+0x240] ;  /* 0x0002400001ee7983 */ /* 0x000ea80000300800 */
[----:B------:R-:W2:Y:S01]  /*99d0*/  LDL.LU R247, [R1+0x23c] ;  /* 0x00023c0001f77983 */ /* 0x000ea20000300800 */
[----:B----4-:R-:W-:Y:S01]  /*99e0*/  IMAD.MOV.U32 R201, RZ, RZ, R246 ;  /* 0x000000ffffc97224 */ /* 0x010fe200078e00f6 */
[----:B-1----:R-:W-:Y:S06]  /*99f0*/  BAR.SYNC.DEFER_BLOCKING 0x0 ;  /* 0x0000000000007b1d */ /* 0x002fec0000010000 */
[----:B------:R-:W4:Y:S04]  /*9a00*/  LDL.LU R246, [R1+0x238] ;  /* 0x0002380001f67983 */ /* 0x000f280000300800 */
[----:B------:R-:W4:Y:S04]  /*9a10*/  LDL.LU R248, [R1+0x234] ;  /* 0x0002340001f87983 */ /* 0x000f280000300800 */
[----:B------:R-:W4:Y:S01]  /*9a20*/  LDL.LU R0, [R1+0x230] ;  /* 0x0002300001007983 */ /* 0x000f220000300800 */
[----:B------:R-:W-:-:S02]  /*9a30*/  IMAD.MOV.U32 R209, RZ, RZ, R215 ;  /* 0x000000ffffd17224 */ /* 0x000fc400078e00d7 */
[----:B------:R-:W-:Y:S02]  /*9a40*/  IMAD.MOV.U32 R215, RZ, RZ, R221 ;  /* 0x000000ffffd77224 */ /* 0x000fe400078e00dd */
[----:B------:R-:W-:Y:S02]  /*9a50*/  IMAD.MOV.U32 R221, RZ, RZ, R220 ;  /* 0x000000ffffdd7224 */ /* 0x000fe400078e00dc */
[----:B------:R-:W-:Y:S02]  /*9a60*/  IMAD.MOV.U32 R220, RZ, RZ, R13 ;  /* 0x000000ffffdc7224 */ /* 0x000fe400078e000d */
[----:B---3--:R-:W-:Y:S02]  /*9a70*/  IMAD.MOV.U32 R13, RZ, RZ, R12 ;  /* 0x000000ffff0d7224 */ /* 0x008fe400078e000c */
[----:B------:R-:W-:Y:S02]  /*9a80*/  IMAD.MOV.U32 R213, RZ, RZ, R223 ;  /* 0x000000ffffd57224 */ /* 0x000fe400078e00df */
[----:B--2---:R-:W-:-:S02]  /*9a90*/  IMAD.MOV.U32 R12, RZ, RZ, R9 ;  /* 0x000000ffff0c7224 */ /* 0x004fc400078e0009 */
[----:B------:R-:W-:Y:S02]  /*9aa0*/  IMAD.MOV.U32 R223, RZ, RZ, R222 ;  /* 0x000000ffffdf7224 */ /* 0x000fe400078e00de */
[----:B------:R-:W-:Y:S02]  /*9ab0*/  IMAD.MOV.U32 R222, RZ, RZ, R14 ;  /* 0x000000ffffde7224 */ /* 0x000fe400078e000e */
[----:B------:R-:W-:Y:S02]  /*9ac0*/  IMAD.MOV.U32 R9, RZ, RZ, R8 ;  /* 0x000000ffff097224 */ /* 0x000fe400078e0008 */
[----:B------:R-:W-:Y:S02]  /*9ad0*/  IMAD.MOV.U32 R8, RZ, RZ, R15 ;  /* 0x000000ffff087224 */ /* 0x000fe400078e000f */
[----:B----4-:R-:W-:Y:S02]  /*9ae0*/  IMAD.MOV.U32 R15, RZ, RZ, R248 ;  /* 0x000000ffff0f7224 */ /* 0x010fe400078e00f8 */
[----:B------:R-:W2:Y:S01]  /*9af0*/  LDL.LU R248, [R1+0x22c] ;  /* 0x00022c0001f87983 */ /* 0x000ea20000300800 */
[----:B------:R-:W-:-:S03]  /*9b00*/  IMAD.MOV.U32 R14, RZ, RZ, R0 ;  /* 0x000000ffff0e7224 */ /* 0x000fc600078e0000 */
[----:B------:R-:W3:Y:S01]  /*9b10*/  LDL.LU R0, [R1+0x228] ;  /* 0x0002280001007983 */ /* 0x000ee20000300800 */
[----:B------:R-:W-:Y:S02]  /*9b20*/  IMAD.MOV.U32 R198, RZ, RZ, R249 ;  /* 0x000000ffffc67224 */ /* 0x000fe400078e00f9 */
[----:B------:R-:W0:Y:S01]  /*9b30*/  LDC R249, c[0x0][0x23c] ;  /* 0x00008f00fff97b82 */ /* 0x000e220000000800 */
[----:B------:R-:W-:-:S04]  /*9b40*/  LOP3.LUT R23, R23, R22, RZ, 0x3c, !PT ;  /* 0x0000001617177212 */ /* 0x000fc800078e3cff */
[C---:B------:R-:W-:Y:S01]  /*9b50*/  LOP3.LUT R22, R23.reuse, R22, RZ, 0x3c, !PT ;  /* 0x0000001617167212 */ /* 0x040fe200078e3cff */
[----:B------:R1:W-:Y:S03]  /*9b60*/  STL.64 [R1+0x48], R2 ;  /* 0x0000480201007387 */ /* 0x0003e60000100a00 */
[----:B------:R-:W-:Y:S02]  /*9b70*/  LOP3.LUT R23, R23, R22, RZ, 0x3c, !PT ;  /* 0x0000001617177212 */ /* 0x000fe400078e3cff */
[----:B------:R-:W-:Y:S02]  /*9b80*/  LOP3.LUT R251, R251, R250, RZ, 0x3c, !PT ;  /* 0x000000fafbfb7212 */ /* 0x000fe400078e3cff */
[----:B------:R-:W-:Y:S02]  /*9b90*/  LOP3.LUT R153, R153, R152, RZ, 0x3c, !PT ;  /* 0x0000009899997212 */ /* 0x000fe400078e3cff */
[----:B------:R-:W-:Y:S01]  /*9ba0*/  LOP3.LUT R250, R251, R250, RZ, 0x3c, !PT ;  /* 0x000000fafbfa7212 */ /* 0x000fe200078e3cff */
[----:B-1----:R-:W4:Y:S01]  /*9bb0*/  LDL.LU.64 R2, [R1+0x220] ;  /* 0x0002200001027983 */ /* 0x002f220000300a00 */
[----:B0-----:R-:W-:-:S03]  /*9bc0*/  IMAD.SHL.U32 R249, R249, 0x40, RZ ;  /* 0x00000040f9f97824 */ /* 0x001fc600078e00ff */
[----:B------:R2:W-:Y:S01]  /*9bd0*/  STL.64 [R1+0x78], R22 ;  /* 0x0000781601007387 */ /* 0x0005e20000100a00 */
[----:B------:R-:W-:Y:S01]  /*9be0*/  IMAD.WIDE R224, R249, 0x2, R224 ;  /* 0x00000002f9e07825 */ /* 0x000fe200078e02e0 */
[----:B------:R-:W-:-:S03]  /*9bf0*/  LOP3.LUT R251, R251, R250, RZ, 0x3c, !PT ;  /* 0x000000fafbfb7212 */ /* 0x000fc600078e3cff */
[----:B------:R-:W-:Y:S01]  /*9c00*/  IMAD.WIDE R16, R249, 0x2, R16 ;  /* 0x00000002f9107825 */ /* 0x000fe200078e0210 */
[----:B------:R0:W-:Y:S01]  /*9c10*/  STL.64 [R1+0x20], R224 ;  /* 0x000020e001007387 */ /* 0x0001e20000100a00 */
[----:B------:R-:W-:Y:S02]  /*9c20*/  LOP3.LUT R152, R153, R152, RZ, 0x3c, !PT ;  /* 0x0000009899987212 */ /* 0x000fe400078e3cff */
[----:B------:R-:W-:Y:S02]  /*9c30*/  IMAD.WIDE R18, R249, 0x2, R18 ;  /* 0x00000002f9127825 */ /* 0x000fe400078e0212 */
[----:B------:R-:W-:Y:S02]  /*9c40*/  LOP3.LUT R153, R153, R152, RZ, 0x3c, !PT ;  /* 0x0000009899997212 */ /* 0x000fe400078e3cff */
[----:B--2---:R-:W-:Y:S02]  /*9c50*/  IMAD.MOV.U32 R23, RZ, RZ, R248 ;  /* 0x000000ffff177224 */ /* 0x004fe400078e00f8 */
[----:B---3--:R-:W-:-:S02]  /*9c60*/  IMAD.MOV.U32 R22, RZ, RZ, R0 ;  /* 0x000000ffff167224 */ /* 0x008fc400078e0000 */
[----:B0-----:R-:W-:Y:S02]  /*9c70*/  IMAD.MOV.U32 R225, RZ, RZ, R23 ;  /* 0x000000ffffe17224 */ /* 0x001fe400078e0017 */
[----:B------:R-:W-:Y:S02]  /*9c80*/  IMAD.MOV.U32 R224, RZ, RZ, R22 ;  /* 0x000000ffffe07224 */ /* 0x000fe400078e0016 */
[----:B------:R-:W2:Y:S04]  /*9c90*/  LDL.LU.64 R22, [R1+0x218] ;  /* 0x0002180001167983 */ /* 0x000ea80000300a00 */
[----:B------:R0:W-:Y:S04]  /*9ca0*/  STL.64 [R1+0x18], R16 ;  /* 0x0000181001007387 */ /* 0x0001e80000100a00 */
[----:B0-----:R-:W3:Y:S04]  /*9cb0*/  LDL.LU.64 R16, [R1+0x48] ;  /* 0x0000480001107983 */ /* 0x001ee80000300a00 */
[----:B------:R0:W-:Y:S02]  /*9cc0*/  STL.64 [R1+0x10], R18 ;  /* 0x0000101201007387 */ /* 0x0001e40000100a00 */
[----:B0-----:R-:W-:-:S02]  /*9cd0*/  IMAD.MOV.U32 R18, RZ, RZ, R250 ;  /* 0x000000ffff127224 */ /* 0x001fc400078e00fa */
[----:B------:R-:W-:Y:S02]  /*9ce0*/  IMAD.MOV.U32 R19, RZ, RZ, R251 ;  /* 0x000000ffff137224 */ /* 0x000fe400078e00fb */
[----:B------:R-:W-:-:S04]  /*9cf0*/  IMAD.WIDE R250, R249, 0x2, R20 ;  /* 0x00000002f9fa7825 */ /* 0x000fc800078e0214 */
[----:B------:R-:W-:Y:S02]  /*9d00*/  IMAD.MOV.U32 R20, RZ, RZ, R152 ;  /* 0x000000ffff147224 */ /* 0x000fe400078e0098 */
[----:B------:R-:W-:Y:S02]  /*9d10*/  IMAD.MOV.U32 R21, RZ, RZ, R153 ;  /* 0x000000ffff157224 */ /* 0x000fe400078e0099 */
[----:B------:R-:W3:Y:S04]  /*9d20*/  LDL.LU.64 R152, [R1+0x210] ;  /* 0x0002100001987983 */ /* 0x000ee80000300a00 */
[----:B------:R0:W-:Y:S04]  /*9d30*/  STL.64 [R1+0x1f0], R250 ;  /* 0x0001f0fa01007387 */ /* 0x0001e80000100a00 */
[----:B0-----:R-:W4:Y:S04]  /*9d40*/  LDL.LU.64 R250, [R1+0x10] ;  /* 0x0000100001fa7983 */ /* 0x001f280000300a00 */
[----:B----4-:R0:W-:Y:S04]  /*9d50*/  STL.64 [R1+0x1f8], R250 ;  /* 0x0001f8fa01007387 */ /* 0x0101e80000100a00 */
[----:B0-----:R-:W4:Y:S04]  /*9d60*/  LDL.LU.64 R250, [R1+0x18] ;  /* 0x0000180001fa7983 */ /* 0x001f280000300a00 */
[----:B----4-:R0:W-:Y:S04]  /*9d70*/  STL.64 [R1+0x200], R250 ;  /* 0x000200fa01007387 */ /* 0x0101e80000100a00 */
[----:B0-----:R-:W4:Y:S04]  /*9d80*/  LDL.LU.64 R250, [R1+0x20] ;  /* 0x0000200001fa7983 */ /* 0x001f280000300a00 */
[----:B----4-:R0:W-:Y:S02]  /*9d90*/  STL.64 [R1+0x208], R250 ;  /* 0x000208fa01007387 */ /* 0x0101e40000100a00 */
[----:B0-----:R-:W-:-:S02]  /*9da0*/  IMAD.MOV.U32 R250, RZ, RZ, R224 ;  /* 0x000000fffffa7224 */ /* 0x001fc400078e00e0 */
[----:B------:R-:W-:Y:S02]  /*9db0*/  IMAD.MOV.U32 R251, RZ, RZ, R225 ;  /* 0x000000fffffb7224 */ /* 0x000fe400078e00e1 */
[----:B------:R-:W-:Y:S02]  /*9dc0*/  IMAD.MOV.U32 R224, RZ, RZ, R2 ;  /* 0x000000ffffe07224 */ /* 0x000fe400078e0002 */
[----:B------:R-:W-:Y:S02]  /*9dd0*/  IMAD.MOV.U32 R225, RZ, RZ, R3 ;  /* 0x000000ffffe17224 */ /* 0x000fe400078e0003 */
[----:B--2---:R-:W-:-:S04]  /*9de0*/  IMAD.WIDE R2, R249, 0x2, R22 ;  /* 0x00000002f9027825 */ /* 0x004fc800078e0216 */
[----:B------:R-:W-:Y:S02]  /*9df0*/  IMAD.MOV.U32 R22, RZ, RZ, R4 ;  /* 0x000000ffff167224 */ /* 0x000fe400078e0004 */
[----:B------:R-:W-:Y:S02]  /*9e00*/  IMAD.MOV.U32 R23, RZ, RZ, R5 ;  /* 0x000000ffff177224 */ /* 0x000fe400078e0005 */
[----:B---3--:R-:W-:-:S04]  /*9e10*/  IMAD.WIDE R4, R249, 0x2, R152 ;  /* 0x00000002f9047825 */ /* 0x008fc800078e0298 */
[----:B------:R-:W-:Y:S02]  /*9e20*/  IMAD.MOV.U32 R152, RZ, RZ, R6 ;  /* 0x000000ffff987224 */ /* 0x000fe400078e0006 */
[----:B------:R-:W-:Y:S02]  /*9e30*/  IMAD.MOV.U32 R153, RZ, RZ, R7 ;  /* 0x000000ffff997224 */ /* 0x000fe400078e0007 */
[----:B------:R-:W-:-:S04]  /*9e40*/  IMAD.WIDE R6, R249, 0x2, R204 ;  /* 0x00000002f9067825 */ /* 0x000fc800078e02cc */
        /* <DEDUP_REMOVED lines=29> */
[----:B------:R-:W-:Y:S02]  /*a020*/  IMAD.MOV.U32 R220, RZ, RZ, R218 ;  /* 0x000000ffffdc7224 */ /* 0x000fe400078e00da */
[----:B------:R-:W-:Y:S02]  /*a030*/  IMAD.MOV.U32 R221, RZ, RZ, R219 ;  /* 0x000000ffffdd7224 */ /* 0x000fe400078e00db */
[----:B------:R-:W-:Y:S02]  /*a040*/  IMAD.MOV.U32 R218, RZ, RZ, R216 ;  /* 0x000000ffffda7224 */ /* 0x000fe400078e00d8 */
[----:B------:R-:W-:-:S02]  /*a050*/  IMAD.MOV.U32 R219, RZ, RZ, R217 ;  /* 0x000000ffffdb7224 */ /* 0x000fc400078e00d9 */
        /* <DEDUP_REMOVED lines=38> */
[C---:B------:R-:W-:Y:S02]  /*a2c0*/  IMAD.WIDE R224, R249.reuse, 0x2, R246 ;  /* 0x00000002f9e07825 */ /* 0x040fe400078e02f6 */
[----:B------:R-:W2:Y:S02]  /*a2d0*/  LDL.LU.64 R246, [R1+0x78] ;  /* 0x0000780001f67983 */ /* 0x000ea40000300a00 */
[----:B------:R-:W-:-:S04]  /*a2e0*/  IMAD.WIDE R154, R249, 0x2, R154 ;  /* 0x00000002f99a7825 */ /* 0x000fc800078e029a */
        /* <DEDUP_REMOVED lines=34> */
[----:B--2---:R-:W-:-:S04]  /*a510*/  IMAD.WIDE R246, R249, 0x2, R246 ;  /* 0x00000002f9f67825 */ /* 0x004fc800078e02f6 */
[----:B------:R-:W-:Y:S02]  /*a520*/  IMAD.WIDE R248, R249, 0x2, R250 ;  /* 0x00000002f9f87825 */ /* 0x000fe400078e02fa */
[----:B------:R-:W2:Y:S04]  /*a530*/  LDL.LU.64 R250, [R1+0x208] ;  /* 0x0002080001fa7983 */ /* 0x000ea80000300a00 */
[----:B--2---:R0:W-:Y:S01]  /*a540*/  STL [R1+0x20], R250 ;  /* 0x000020fa01007387 */ /* 0x0041e20000100800 */
[----:B------:R-:W-:-:S03]  /*a550*/  IMAD.MOV.U32 R0, RZ, RZ, R251 ;  /* 0x000000ffff007224 */ /* 0x000fc600078e00fb */
[----:B0-----:R-:W2:Y:S01]  /*a560*/  LDL.LU.64 R250, [R1+0x200] ;  /* 0x0002000001fa7983 */ /* 0x001ea20000300a00 */
[----:B------:R-:W-:Y:S01]  /*a570*/  WARPGROUP.ARRIVE ;  /* 0x00000000000079c5 */ /* 0x000fe20000000000 */
[----:B------:R-:W-:-:S05]  /*a580*/  UMOV UR13, 0x40000040 ;  /* 0x40000040000d7882 */ /* 0x000fca0000000000 */
[----:B------:R-:W-:-:S12]  /*a590*/  HGMMA.64x128x16.F32 R88, gdesc[UR12].tnspA, R88 ;  /* 0x21e000000c5879f0 */ /* 0x000fd80008700858 */
[----:B------:R-:W-:Y:S01]  /*a5a0*/  HGMMA.64x128x16.F32 R88, gdesc[UR4].tnspA, R88 ;  /* 0x21e00000045879f0 */ /* 0x000fe20008700858 */
[----:B------:R-:W-:-:S11]  /*a5b0*/  UMOV UR34, UR14 ;  /* 0x0000000e00227c82 */ /* 0x000fd60008000000 */
[----:B------:R-:W-:Y:S01]  /*a5c0*/  HGMMA.64x128x16.F32 R88, gdesc[UR40].tnspA, R88 ;  /* 0x21e00000285879f0 */ /* 0x000fe20008700858 */
[----:B--2---:R-:W-:Y:S04]  /*a5d0*/  STL [R1+0x18], R250 ;  /* 0x000018fa01007387 */ /* 0x004fe80000100800 */
[----:B------:R0:W-:Y:S02]  /*a5e0*/  STL [R1+0x24], R0 ;  /* 0x0000240001007387 */ /* 0x0001e40000100800 */
[----:B0-----:R-:W-:Y:S02]  /*a5f0*/  IMAD.MOV.U32 R0, RZ, RZ, R251 ;  /* 0x000000ffff007224 */ /* 0x001fe400078e00fb */
[----:B------:R-:W2:Y:S01]  /*a600*/  LDL.LU.64 R250, [R1+0x1f8] ;  /* 0x0001f80001fa7983 */ /* 0x000ea20000300a00 */
[----:B------:R-:W-:-:S02]  /*a610*/  UMOV UR35, UR15 ;  /* 0x0000000f00237c82 */ /* 0x000fc40008000000 */
[----:B------:R-:W-:-:S12]  /*a620*/  HGMMA.64x128x16.F32 R88, gdesc[UR36].tnspA, R88 ;  /* 0x21e00000245879f0 */ /* 0x000fd80008700858 */
[----:B------:R-:W-:Y:S01]  /*a630*/  HGMMA.64x128x16.F32 R24, gdesc[UR32].tnspA, R24 ;  /* 0x21e00000201879f0 */ /* 0x000fe20008700818 */
[----:B--2---:R-:W-:Y:S04]  /*a640*/  STL [R1+0x10], R250 ;  /* 0x000010fa01007387 */ /* 0x004fe80000100800 */
[----:B------:R0:W-:Y:S02]  /*a650*/  STL [R1+0x1c], R0 ;  /* 0x00001c0001007387 */ /* 0x0001e40000100800 */
[----:B0-----:R-:W-:Y:S02]  /*a660*/  IMAD.MOV.U32 R0, RZ, RZ, R251 ;  /* 0x000000ffff007224 */ /* 0x001fe400078e00fb */
[----:B------:R-:W2:Y:S01]  /*a670*/  LDL.LU.64 R250, [R1+0x1f0] ;  /* 0x0001f00001fa7983 */ /* 0x000ea20000300a00 */
[----:B------:R-:W-:Y:S01]  /*a680*/  UMOV UR30, UR6 ;  /* 0x00000006001e7c82 */ /* 0x000fe20008000000 */
[----:B------:R-:W-:-:S02]  /*a690*/  UMOV UR31, UR7 ;  /* 0x00000007001f7c82 */ /* 0x000fc40008000000 */
[----:B------:R-:W-:Y:S01]  /*a6a0*/  HGMMA.64x128x16.F32 R24, gdesc[UR28].tnspA, R24 ;  /* 0x21e000001c1879f0 */ /* 0x000fe20008700818 */
[----:B------:R-:W-:Y:S01]  /*a6b0*/  UMOV UR26, UR42 ;  /* 0x0000002a001a7c82 */ /* 0x000fe20008000000 */
[----:B------:R-:W-:-:S10]  /*a6c0*/  UMOV UR27, UR43 ;  /* 0x0000002b001b7c82 */ /* 0x000fd40008000000 */
[----:B------:R-:W-:Y:S01]  /*a6d0*/  HGMMA.64x128x16.F32 R24, gdesc[UR24].tnspA, R24 ;  /* 0x21e00000181879f0 */ /* 0x000fe20008700818 */
[----:B--2---:R-:W-:Y:S04]  /*a6e0*/  STL [R1+0x8], R250 ;  /* 0x000008fa01007387 */ /* 0x004fe80000100800 */
[----:B------:R0:W-:Y:S02]  /*a6f0*/  STL [R1+0x14], R0 ;  /* 0x0000140001007387 */ /* 0x0001e40000100800 */
[----:B0-----:R-:W-:Y:S02]  /*a700*/  IMAD.MOV.U32 R0, RZ, RZ, R251 ;  /* 0x000000ffff007224 */ /* 0x001fe400078e00fb */
[----:B------:R-:W2:Y:S04]  /*a710*/  LDL.LU.64 R250, [R1+0x1e8] ;  /* 0x0001e80001fa7983 */ /* 0x000ea80000300a00 */
[----:B------:R-:W-:Y:S04]  /*a720*/  STL [R1], R2 ;  /* 0x0000000201007387 */ /* 0x000fe80000100800 */
[----:B------:R0:W-:Y:S02]  /*a730*/  STL [R1+0xc], R0 ;  /* 0x00000c0001007387 */ /* 0x0001e40000100800 */
[----:B0-----:R-:W-:-:S02]  /*a740*/  IMAD.MOV.U32 R0, RZ, RZ, R3 ;  /* 0x000000ffff007224 */ /* 0x001fc400078e0003 */
[----:B------:R-:W3:Y:S04]  /*a750*/  LDL.LU.64 R2, [R1+0x1e0] ;  /* 0x0001e00001027983 */ /* 0x000ee80000300a00 */
[----:B------:R0:W-:Y:S04]  /*a760*/  STL [R1+0x4], R0 ;  /* 0x0000040001007387 */ /* 0x0001e80000100800 */
[----:B0-----:R0:W5:Y:S04]  /*a770*/  LDL.LU R0, [R1+0x1d8] ;  /* 0x0001d80001007983 */ /* 0x0011680000300800 */
[----:B------:R-:W-:Y:S04]  /*a780*/  STL [R1+0x28], R5 ;  /* 0x0000280501007387 */ /* 0x000fe80000100800 */
[----:B------:R1:W-:Y:S04]  /*a790*/  STL [R1+0x2c], R7 ;  /* 0x00002c0701007387 */ /* 0x0003e80000100800 */
[----:B------:R-:W-:Y:S04]  /*a7a0*/  STL [R1+0x30], R9 ;  /* 0x0000300901007387 */ /* 0x000fe80000100800 */
[----:B------:R-:W-:Y:S04]  /*a7b0*/  STL [R1+0x34], R11 ;  /* 0x0000340b01007387 */ /* 0x000fe80000100800 */
[----:B------:R-:W-:Y:S04]  /*a7c0*/  STL [R1+0x38], R13 ;  /* 0x0000380d01007387 */ /* 0x000fe80000100800 */
[----:B------:R4:W-:Y:S04]  /*a7d0*/  STL [R1+0x3c], R15 ;  /* 0x00003c0f01007387 */ /* 0x0009e80000100800 */
[----:B------:R-:W-:Y:S04]  /*a7e0*/  STL [R1+0x40], R17 ;  /* 0x0000401101007387 */ /* 0x000fe80000100800 */
[----:B------:R-:W-:Y:S01]  /*a7f0*/  STL [R1+0x44], R19 ;  /* 0x0000441301007387 */ /* 0x000fe20000100800 */
[----:B-1----:R-:W-:Y:S01]  /*a800*/  IMAD.MOV.U32 R7, RZ, RZ, R10 ;  /* 0x000000ffff077224 */ /* 0x002fe200078e000a */
[----:B------:R-:W-:Y:S01]  /*a810*/  UMOV UR22, UR38 ;  /* 0x0000002600167c82 */ /* 0x000fe20008000000 */
[----:B------:R-:W-:Y:S01]  /*a820*/  UMOV UR23, UR39 ;  /* 0x0000002700177c82 */ /* 0x000fe20008000000 */
[----:B------:R-:W-:Y:S01]  /*a830*/  STL [R1+0x48], R21 ;  /* 0x0000481501007387 */ /* 0x000fe20000100800 */
[----:B------:R-:W-:Y:S01]  /*a840*/  IMAD.MOV.U32 R10, RZ, RZ, R16 ;  /* 0x000000ffff0a7224 */ /* 0x000fe200078e0010 */
[----:B------:R-:W-:Y:S01]  /*a850*/  HGMMA.64x128x16.F32 R24, gdesc[UR20].tnspA, R24, gsb0 ;  /* 0x21e00000141879f0 */ /* 0x000fe20008000818 */
[----:B----4-:R-:W1:Y:S01]  /*a860*/  LDC R15, c[0x0][0x238] ;  /* 0x00008e00ff0f7b82 */ /* 0x010e620000000800 */
[----:B------:R-:W-:Y:S04]  /*a870*/  STL [R1+0x4c], R23 ;  /* 0x00004c1701007387 */ /* 0x000fe80000100800 */
        /* <DEDUP_REMOVED lines=64> */
[----:B------:R-:W4:Y:S04]  /*ac80*/  LDL.LU R16, [R1+0x1d0] ;  /* 0x0001d00001107983 */ /* 0x000f280000300800 */
        /* <DEDUP_REMOVED lines=25> */
[----:B------:R-:W-:Y:S01]  /*ae20*/  STL [R1+0x1c0], R242 ;  /* 0x0001c0f201007387 */ /* 0x000fe20000100800 */
[----:B-1----:R-:W-:-:S03]  /*ae30*/  IMAD.SHL.U32 R15, R15, 0x40, RZ ;  /* 0x000000400f0f7824 */ /* 0x002fc600078e00ff */
[----:B------:R-:W-:Y:S01]  /*ae40*/  STL [R1+0x104], R243 ;  /* 0x000104f301007387 */ /* 0x000fe20000100800 */
[----:B------:R-:W-:-:S03]  /*ae50*/  IMAD.MOV.U32 R5, RZ, RZ, R6 ;  /* 0x000000ffff057224 */ /* 0x000fc600078e0006 */
[----:B------:R-:W-:Y:S01]  /*ae60*/  STL [R1+0x1c4], R244 ;  /* 0x0001c4f401007387 */ /* 0x000fe20000100800 */
[----:B------:R-:W-:-:S03]  /*ae70*/  WARPGROUP.DEPBAR.LE gsb0, 0x0 ;  /* 0x00008000000079c5 */ /* 0x000fc60000010000 */
[----:B------:R-:W-:Y:S01]  /*ae80*/  STL [R1+0x108], R245 ;  /* 0x000108f501007387 */ /* 0x000fe20000100800 */
[----:B------:R-:W-:Y:S02]  /*ae90*/  IMAD.MOV.U32 R6, RZ, RZ, R8 ;  /* 0x000000ffff067224 */ /* 0x000fe400078e0008 */
[----:B------:R-:W-:Y:S02]  /*aea0*/  IMAD.MOV.U32 R8, RZ, RZ, R12 ;  /* 0x000000ffff087224 */ /* 0x000fe400078e000c */
[----:B------:R-:W-:Y:S02]  /*aeb0*/  IMAD.MOV.U32 R9, RZ, RZ, R14 ;  /* 0x000000ffff097224 */ /* 0x000fe400078e000e */
[----:B------:R-:W-:Y:S02]  /*aec0*/  IMAD.MOV.U32 R11, RZ, RZ, R18 ;  /* 0x000000ffff0b7224 */ /* 0x000fe400078e0012 */
[----:B------:R-:W-:Y:S02]  /*aed0*/  IMAD.MOV.U32 R12, RZ, RZ, R20 ;  /* 0x000000ffff0c7224 */ /* 0x000fe400078e0014 */
[----:B------:R-:W-:-:S02]  /*aee0*/  IMAD.MOV.U32 R13, RZ, RZ, R22 ;  /* 0x000000ffff0d7224 */ /* 0x000fc400078e0016 */
[----:B------:R-:W-:Y:S02]  /*aef0*/  IMAD.MOV.U32 R14, RZ, RZ, R152 ;  /* 0x000000ffff0e7224 */ /* 0x000fe400078e0098 */
[----:B---3--:R-:W-:-:S04]  /*af00*/  IMAD.WIDE R2, R15, 0x2, R2 ;  /* 0x000000020f027825 */ /* 0x008fc800078e0202 */
[----:B--2---:R-:W-:Y:S02]  /*af10*/  VIADD R250, R250, 0xffffffc0 ;  /* 0xffffffc0fafa7836 */ /* 0x004fe40000000000 */
[----:B----4-:R-:W-:-:S05]  /*af20*/  VIADD R16, R16, 0xffffffff ;  /* 0xffffffff10107836 */ /* 0x010fca0000000000 */
[----:B------:R-:W-:Y:S01]  /*af30*/  ISETP.NE.U32.AND P0, PT, R16, RZ, PT ;  /* 0x000000ff1000720c */ /* 0x000fe20003f05070 */
[----:B------:R-:W-:Y:S04]  /*af40*/  STL [R1+0x1d0], R16 ;  /* 0x0001d01001007387 */ /* 0x000fe80000100800 */
[----:B------:R-:W-:Y:S04]  /*af50*/  STL [R1+0x1c8], R246 ;  /* 0x0001c8f601007387 */ /* 0x000fe80000100800 */
[----:B------:R-:W-:Y:S04]  /*af60*/  STL [R1+0x10c], R247 ;  /* 0x00010cf701007387 */ /* 0x000fe80000100800 */
[----:B------:R1:W-:Y:S02]  /*af70*/  STL [R1+0x1cc], R248 ;  /* 0x0001ccf801007387 */ /* 0x0003e40000100800 */
[----:B-1----:R-:W-:Y:S01]  /*af80*/  IMAD.MOV.U32 R248, RZ, RZ, R249 ;  /* 0x000000fffff87224 */ /* 0x002fe200078e00f9 */
[----:B0-----:R-:W-:Y:S06]  /*af90*/  @P0 BRA `(.L_x_1) ;  /* 0xffffffa400400947 */ /* 0x001fec000383ffff */
[----:B------:R-:W-:Y:S02]  /*afa0*/  F2FP.F16.F32.PACK_AB R67, R67, R66 ;  /* 0x000000424343723e */ /* 0x000fe400000000ff */
[----:B------:R-:W-:Y:S02]  /*afb0*/  F2FP.F16.F32.PACK_AB R66, R65, R64 ;  /* 0x000000404142723e */ /* 0x000fe400000000ff */
[----:B------:R-:W-:Y:S02]  /*afc0*/  F2FP.F16.F32.PACK_AB R64, R129, R128 ;  /* 0x000000808140723e */ /* 0x000fe400000000ff */
[----:B------:R-:W-:Y:S02]  /*afd0*/  F2FP.F16.F32.PACK_AB R87, R87, R86 ;  /* 0x000000565757723e */ /* 0x000fe400000000ff */
[----:B------:R-:W-:Y:S02]  /*afe0*/  F2FP.F16.F32.PACK_AB R83, R83, R82 ;  /* 0x000000525353723e */ /* 0x000fe400000000ff */
[----:B------:R-:W-:-:S02]  /*aff0*/  F2FP.F16.F32.PACK_AB R79, R79, R78 ;  /* 0x0000004e4f4f723e */ /* 0x000fc400000000ff */
        /* <DEDUP_REMOVED lines=57> */
[----:B------:R-:W-:-:S07]  /*b390*/  F2FP.F16.F32.PACK_AB R24, R89, R88 ;  /* 0x000000585918723e */ /* 0x000fce00000000ff */
.L_x_0:
[----:B------:R-:W1:Y:S01]  /*b3a0*/  S2R R7, SR_TID.X ;  /* 0x0000000000077919 */ /* 0x000e620000002100 */
[----:B------:R-:W-:Y:S01]  /*b3b0*/  ULDC.64 UR4, c[0x0][0x228] ;  /* 0x00008a0000047ab9 */ /* 0x000fe20000000a00 */
[----:B------:R-:W2:Y:S01]  /*b3c0*/  S2R R4, SR_TID.X ;  /* 0x0000000000047919 */ /* 0x000ea20000002100 */
[----:B------:R-:W3:Y:S01]  /*b3d0*/  LDL.LU R152, [R1+0x1d4] ;  /* 0x0001d40001987983 */ /* 0x000ee20000300800 */
[C---:B-----5:R-:W-:Y:S01]  /*b3e0*/  VIADD R5, R0.reuse, 0x1 ;  /* 0x0000000100057836 */ /* 0x060fe20000000000 */
[----:B------:R-:W-:Y:S01]  /*b3f0*/  ULDC.64 UR6, c[0x0][0x220] ;  /* 0x0000880000067ab9 */ /* 0x000fe20000000a00 */
[----:B------:R-:W-:Y:S02]  /*b400*/  VIADD R6, R0, 0x2 ;  /* 0x0000000200067836 */ /* 0x000fe40000000000 */
[C---:B-1----:R-:W-:Y:S02]  /*b410*/  IMAD.SHL.U32 R2, R7.reuse, 0x10, RZ ;  /* 0x0000001007027824 */ /* 0x042fe400078e00ff */
[----:B------:R-:W-:Y:S01]  /*b420*/  IMAD.SHL.U32 R3, R7, 0x40, RZ ;  /* 0x0000004007037824 */ /* 0x000fe200078e00ff */
[----:B--2---:R-:W-:-:S02]  /*b430*/  LOP3.LUT R4, R4, 0x7f, RZ, 0xc0, !PT ;  /* 0x0000007f04047812 */ /* 0x004fc400078ec0ff */
[----:B------:R-:W-:Y:S02]  /*b440*/  LOP3.LUT R2, R2, 0xf0, RZ, 0xc0, !PT ;  /* 0x000000f002027812 */ /* 0x000fe400078ec0ff */
[----:B------:R-:W-:-:S04]  /*b450*/  LOP3.LUT R3, R3, 0x400, RZ, 0xc0, !PT ;  /* 0x0000040003037812 */ /* 0x000fc800078ec0ff */
[----:B------:R-:W-:Y:S01]  /*b460*/  IADD3 R3, R3, UR8, R2 ;  /* 0x0000000803037c10 */ /* 0x000fe2000fffe002 */
[----:B------:R-:W-:-:S05]  /*b470*/  IMAD.SHL.U32 R2, R7, 0x8, RZ ;  /* 0x0000000807027824 */ /* 0x000fca00078e00ff */
[----:B------:R-:W-:-:S05]  /*b480*/  LOP3.LUT R2, R2, 0x300, RZ, 0xc0, !PT ;  /* 0x0000030002027812 */ /* 0x000fca00078ec0ff */
[----:B------:R-:W-:Y:S01]  /*b490*/  IMAD.IADD R92, R2, 0x1, R3 ;  /* 0x00000001025c7824 */ /* 0x000fe200078e0203 */
[----:B------:R-:W-:Y:S01]  /*b4a0*/  BAR.SYNC.DEFER_BLOCKING 0x0 ;  /* 0x0000000000007b1d */ /* 0x000fe20000010000 */
[----:B------:R-:W-:-:S05]  /*b4b0*/  LEA R2, R4, UR8, 0x4 ;  /* 0x0000000804027c11 */ /* 0x000fca000f8e20ff */
[----:B------:R-:W-:Y:S02]  /*b4c0*/  STSM.16.M88.4 [R92], R24 ;  /* 0x000000185c007844 */ /* 0x000fe40000000200 */
[----:B------:R-:W-:Y:S06]  /*b4d0*/  BAR.SYNC.DEFER_BLOCKING 0x0 ;  /* 0x0000000000007b1d */ /* 0x000fec0000010000 */
[----:B------:R-:W1:Y:S02]  /*b4e0*/  LDS.128 R88, [R2] ;  /* 0x0000000002587984 */ /* 0x000e640000000c00 */
[----:B------:R-:W-:Y:S06]  /*b4f0*/  BAR.SYNC.DEFER_BLOCKING 0x0 ;  /* 0x0000000000007b1d */ /* 0x000fec0000010000 */
[----:B------:R-:W-:Y:S02]  /*b500*/  STSM.16.M88.4 [R92], R28 ;  /* 0x0000001c5c007844 */ /* 0x000fe40000000200 */
[----:B------:R-:W-:Y:S06]  /*b510*/  BAR.SYNC.DEFER_BLOCKING 0x0 ;  /* 0x0000000000007b1d */ /* 0x000fec0000010000 */
[----:B------:R-:W2:Y:S02]  /*b520*/  LDS.128 R60, [R2] ;  /* 0x00000000023c7984 */ /* 0x000ea40000000c00 */
[----:B------:R-:W-:Y:S06]  /*b530*/  BAR.SYNC.DEFER_BLOCKING 0x0 ;  /* 0x0000000000007b1d */ /* 0x000fec0000010000 */
[----:B------:R-:W-:Y:S02]  /*b540*/  STSM.16.M88.4 [R92], R32 ;  /* 0x000000205c007844 */ /* 0x000fe40000000200 */
[----:B------:R-:W-:Y:S06]  /*b550*/  BAR.SYNC.DEFER_BLOCKING 0x0 ;  /* 0x0000000000007b1d */ /* 0x000fec0000010000 */
[----:B------:R-:W4:Y:S02]  /*b560*/  LDS.128 R56, [R2] ;  /* 0x0000000002387984 */ /* 0x000f240000000c00 */
[----:B------:R-:W-:Y:S06]  /*b570*/  BAR.SYNC.DEFER_BLOCKING 0x0 ;  /* 0x0000000000007b1d */ /* 0x000fec0000010000 */
[----:B------:R-:W-:Y:S02]  /*b580*/  STSM.16.M88.4 [R92], R36 ;  /* 0x000000245c007844 */ /* 0x000fe40000000200 */
[----:B------:R-:W-:Y:S06]  /*b590*/  BAR.SYNC.DEFER_BLOCKING 0x0 ;  /* 0x0000000000007b1d */ /* 0x000fec0000010000 */
[----:B------:R-:W4:Y:S02]  /*b5a0*/  LDS.128 R52, [R2] ;  /* 0x0000000002347984 */ /* 0x000f240000000c00 */
[----:B------:R-:W-:Y:S06]  /*b5b0*/  BAR.SYNC.DEFER_BLOCKING 0x0 ;  /* 0x0000000000007b1d */ /* 0x000fec0000010000 */
[----:B------:R-:W-:Y:S02]  /*b5c0*/  STSM.16.M88.4 [R92], R40 ;  /* 0x000000285c007844 */ /* 0x000fe40000000200 */
[----:B------:R-:W-:Y:S01]  /*b5d0*/  BAR.SYNC.DEFER_BLOCKING 0x0 ;  /* 0x0000000000007b1d */ /* 0x000fe20000010000 */
[----:B---3--:R-:W-:-:S04]  /*b5e0*/  ISETP.GE.AND P0, PT, R152, UR4, PT ;  /* 0x0000000498007c0c */ /* 0x008fc8000bf06270 */
[C---:B------:R-:W-:Y:S01]  /*b5f0*/  ISETP.LT.AND P5, PT, R0.reuse, UR5, !P0 ;  /* 0x0000000500007c0c */ /* 0x040fe2000c7a1270 */
[----:B------:R-:W-:Y:S01]  /*b600*/  ULDC UR4, c[0x0][0x22c] ;  /* 0x00008b0000047ab9 */ /* 0x000fe20000000800 */
[----:B------:R-:W-:Y:S01]  /*b610*/  ULDC UR5, c[0x0][0x22c] ;  /* 0x00008b0000057ab9 */ /* 0x000fe20000000800 */
[----:B------:R-:W-:Y:S01]  /*b620*/  ISETP.LT.AND P4, PT, R5, UR4, !P0 ;  /* 0x0000000405007c0c */ /* 0x000fe2000c781270 */
[----:B------:R-:W-:Y:S01]  /*b630*/  ULDC UR4, c[0x0][0x22c] ;  /* 0x00008b0000047ab9 */ /* 0x000fe20000000800 */
[----:B------:R-:W-:Y:S01]  /*b640*/  VIADD R5, R0, 0x3 ;  /* 0x0000000300057836 */ /* 0x000fe20000000000 */
[----:B------:R-:W-:Y:S01]  /*b650*/  ISETP.LT.AND P2, PT, R6, UR4, !P0 ;  /* 0x0000000406007c0c */ /* 0x000fe2000c741270 */
[----:B------:R-:W-:-:S03]  /*b660*/  ULDC UR4, c[0x0][0x22c] ;  /* 0x00008b0000047ab9 */ /* 0x000fc60000000800 */
[----:B------:R-:W-:Y:S01]  /*b670*/  ISETP.LT.AND P1, PT, R5, UR4, !P0 ;  /* 0x0000000405007c0c */ /* 0x000fe2000c721270 */
[----:B------:R-:W-:Y:S01]  /*b680*/  VIADD R5, R0, 0x4 ;  /* 0x0000000400057836 */ /* 0x000fe20000000000 */
[----:B------:R-:W-:-:S04]  /*b690*/  ULDC UR4, c[0x0][0x22c] ;  /* 0x00008b0000047ab9 */ /* 0x000fc80000000800 */
[----:B------:R-:W-:Y:S01]  /*b6a0*/  ISETP.LT.AND P3, PT, R5, UR4, !P0 ;  /* 0x0000000405007c0c */ /* 0x000fe2000c761270 */
[----:B------:R-:W-:Y:S01]  /*b6b0*/  ULDC UR4, c[0x0][0x244] ;  /* 0x0000910000047ab9 */ /* 0x000fe20000000800 */
[----:B0-----:R-:W0:Y:S01]  /*b6c0*/  LDS.128 R16, [R2] ;  /* 0x0000000002107984 */ /* 0x001e220000000c00 */
[----:B------:R-:W-:Y:S06]  /*b6d0*/  BAR.SYNC.DEFER_BLOCKING 0x0 ;  /* 0x0000000000007b1d */ /* 0x000fec0000010000 */
[----:B------:R-:W-:Y:S02]  /*b6e0*/  STSM.16.M88.4 [R92], R44 ;  /* 0x0000002c5c007844 */ /* 0x000fe40000000200 */
[----:B------:R-:W-:Y:S06]  /*b6f0*/  BAR.SYNC.DEFER_BLOCKING 0x0 ;  /* 0x0000000000007b1d */ /* 0x000fec0000010000 */
[----:B------:R-:W3:Y:S02]  /*b700*/  LDS.128 R12, [R2] ;  /* 0x00000000020c7984 */ /* 0x000ee40000000c00 */
[----:B------:R-:W-:Y:S06]  /*b710*/  BAR.SYNC.DEFER_BLOCKING 0x0 ;  /* 0x0000000000007b1d */ /* 0x000fec0000010000 */
[----:B------:R1:W-:Y:S02]  /*b720*/  STSM.16.M88.4 [R92], R48 ;  /* 0x000000305c007844 */ /* 0x0003e40000000200 */
[----:B------:R-:W-:Y:S01]  /*b730*/  BAR.SYNC.DEFER_BLOCKING 0x0 ;  /* 0x0000000000007b1d */ /* 0x000fe20000010000 */
[----:B-1----:R-:W-:-:S05]  /*b740*/  IMAD R48, R152, UR4, RZ ;  /* 0x0000000498307c24 */ /* 0x002fca000f8e02ff */
[----:B------:R-:W-:Y:S02]  /*b750*/  ULDC UR4, c[0x0][0x248] ;  /* 0x0000920000047ab9 */ /* 0x000fe40000000800 */
[----:B------:R-:W-:Y:S01]  /*b760*/  IMAD R49, R0, UR4, RZ ;  /* 0x0000000400317c24 */ /* 0x000fe2000f8e02ff */
[----:B------:R-:W-:Y:S01]  /*b770*/  LEA R3, P6, R48, UR6, 0x1 ;  /* 0x0000000630037c11 */ /* 0x000fe2000f8c08ff */
[----:B------:R-:W-:-:S03]  /*b780*/  ULDC UR6, c[0x0][0x248] ;  /* 0x0000920000067ab9 */ /* 0x000fc60000000800 */
[----:B------:R-:W-:Y:S01]  /*b790*/  LEA.HI.X.SX32 R48, R48, UR7, 0x1, P6 ;  /* 0x0000000730307c11 */ /* 0x000fe2000b0f0eff */
[----:B------:R-:W-:Y:S01]  /*b7a0*/  ULDC UR7, c[0x0][0x22c] ;  /* 0x00008b0000077ab9 */ /* 0x000fe20000000800 */
[C---:B------:R-:W-:Y:S01]  /*b7b0*/  LEA R50, P6, R49.reuse, R3, 0x1 ;  /* 0x0000000331327211 */ /* 0x040fe200078c08ff */
[----:B------:R-:W1:Y:S03]  /*b7c0*/  LDS.128 R8, [R2] ;  /* 0x0000000002087984 */ /* 0x000e660000000c00 */
[C---:B------:R-:W-:Y:S01]  /*b7d0*/  LEA.HI.X.SX32 R51, R49.reuse, R48, 0x1, P6 ;  /* 0x0000003031337211 */ /* 0x040fe200030f0eff */
[----:B------:R-:W-:Y:S06]  /*b7e0*/  BAR.SYNC.DEFER_BLOCKING 0x0 ;  /* 0x0000000000007b1d */ /* 0x000fec0000010000 */
[----:B------:R-:W-:Y:S02]  /*b7f0*/  STSM.16.M88.4 [R92], R120 ;  /* 0x000000785c007844 */ /* 0x000fe40000000200 */
[----:B------:R-:W-:Y:S06]  /*b800*/  BAR.SYNC.DEFER_BLOCKING 0x0 ;  /* 0x0000000000007b1d */ /* 0x000fec0000010000 */
[----:B------:R-:W1:Y:S02]  /*b810*/  LDS.128 R4, [R2] ;  /* 0x0000000002047984 */ /* 0x000e640000000c00 */
        /* <DEDUP_REMOVED lines=9> */
[----:B------:R2:W-:Y:S02]  /*b8b0*/  STSM.16.M88.4 [R92], R64 ;  /* 0x000000405c007844 */ /* 0x0005e40000000200 */
[----:B------:R-:W-:Y:S01]  /*b8c0*/  BAR.SYNC.DEFER_BLOCKING 0x0 ;  /* 0x0000000000007b1d */ /* 0x000fe20000010000 */
[----:B--2---:R-:W-:-:S02]  /*b8d0*/  VIADD R65, R49, UR4 ;  /* 0x0000000431417c36 */ /* 0x004fc40008000000 */
[----:B------:R-:W-:-:S03]  /*b8e0*/  VIADD R49, R0, 0x5 ;  /* 0x0000000500317836 */ /* 0x000fc60000000000 */
[C---:B------:R-:W-:Y:S01]  /*b8f0*/  LEA R64, P6, R65.reuse, R3, 0x1 ;  /* 0x0000000341407211 */ /* 0x040fe200078c08ff */
[----:B------:R-:W2:Y:S01]  /*b900*/  LDS.128 R28, [R2] ;  /* 0x00000000021c7984 */ /* 0x000ea20000000c00 */
[----:B------:R-:W-:Y:S06]  /*b910*/  BAR.SYNC.DEFER_BLOCKING 0x0 ;  /* 0x0000000000007b1d */ /* 0x000fec0000010000 */
[----:B------:R4:W-:Y:S02]  /*b920*/  STSM.16.M88.4 [R92], R68 ;  /* 0x000000445c007844 */ /* 0x0009e40000000200 */
[----:B------:R-:W-:Y:S01]  /*b930*/  BAR.SYNC.DEFER_BLOCKING 0x0 ;  /* 0x0000000000007b1d */ /* 0x000fe20000010000 */
[C---:B----4-:R-:W-:Y:S01]  /*b940*/  VIADD R68, R65.reuse, UR4 ;  /* 0x0000000441447c36 */ /* 0x050fe20008000000 */
[----:B------:R-:W-:-:S04]  /*b950*/  LEA.HI.X.SX32 R65, R65, R48, 0x1, P6 ;  /* 0x0000003041417211 */ /* 0x000fc800030f0eff */
[----:B------:R-:W-:-:S04]  /*b960*/  LEA R66, P6, R68, R3, 0x1 ;  /* 0x0000000344427211 */ /* 0x000fc800078c08ff */
[C---:B------:R-:W-:Y:S01]  /*b970*/  LEA.HI.X.SX32 R67, R68.reuse, R48, 0x1, P6 ;  /* 0x0000003044437211 */ /* 0x040fe200030f0eff */
[----:B------:R-:W-:Y:S01]  /*b980*/  VIADD R68, R68, UR4 ;  /* 0x0000000444447c36 */ /* 0x000fe20008000000 */
[----:B------:R-:W4:Y:S03]  /*b990*/  LDS.128 R32, [R2] ;  /* 0x0000000002207984 */ /* 0x000f260000000c00 */
[----:B------:R-:W-:Y:S01]  /*b9a0*/  VIADD R69, R68, UR4 ;  /* 0x0000000444457c36 */ /* 0x000fe20008000000 */
        /* <DEDUP_REMOVED lines=15> */
[----:B------:R0:W-:Y:S01]  /*baa0*/  @P5 STG.E.U16 desc[UR16][R50.64], R88 ;  /* 0x0000005832005986 */ /* 0x0001e2000c101510 */
[----:B------:R-:W-:Y:S01]  /*bab0*/  ISETP.LT.AND P5, PT, R49, UR5, !P0 ;  /* 0x0000000531007c0c */ /* 0x000fe2000c7a1270 */
[----:B------:R-:W-:Y:S01]  /*bac0*/  VIADD R49, R0, 0x6 ;  /* 0x0000000600317836 */ /* 0x000fe20000000000 */
[----:B------:R-:W-:Y:S01]  /*bad0*/  ULDC UR5, c[0x0][0x22c] ;  /* 0x00008b0000057ab9 */ /* 0x000fe20000000800 */
[----:B0-----:R-:W-:-:S02]  /*bae0*/  PRMT R51, R88, 0x7632, R51 ;  /* 0x0000763258337816 */ /* 0x001fc40000000033 */
[----:B------:R-:W-:-:S03]  /*baf0*/  LEA R50, P6, R68, R3, 0x1 ;  /* 0x0000000344327211 */ /* 0x000fc600078c08ff */
[----:B------:R0:W-:Y:S01]  /*bb00*/  @P4 STG.E.U16 desc[UR16][R64.64], R51 ;  /* 0x0000003340004986 */ /* 0x0001e2000c101510 */
[----:B------:R-:W-:Y:S01]  /*bb10*/  ISETP.LT.AND P4, PT, R49, UR5, !P0 ;  /* 0x0000000531007c0c */ /* 0x000fe2000c781270 */
[C---:B------:R-:W-:Y:S01]  /*bb20*/  VIADD R49, R0.reuse, 0x7 ;  /* 0x0000000700317836 */ /* 0x040fe20000000000 */
[----:B------:R-:W-:Y:S01]  /*bb30*/  ULDC UR5, c[0x0][0x22c] ;  /* 0x00008b0000057ab9 */ /* 0x000fe20000000800 */
[----:B------:R3:W-:Y:S03]  /*bb40*/  @P2 STG.E.U16 desc[UR16][R66.64], R89 ;  /* 0x0000005942002986 */ /* 0x0007e6000c101510 */
[----:B------:R-:W-:Y:S01]  /*bb50*/  ISETP.LT.AND P2, PT, R49, UR5, !P0 ;  /* 0x0000000531007c0c */ /* 0x000fe2000c741270 */
[----:B------:R-:W-:Y:S01]  /*bb60*/  VIADD R49, R0, 0x8 ;  /* 0x0000000800317836 */ /* 0x000fe20000000000 */
[----:B------:R-:W-:Y:S01]  /*bb70*/  ULDC UR5, c[0x0][0x22c] ;  /* 0x00008b0000057ab9 */ /* 0x000fe20000000800 */
[----:B0-----:R-:W-:Y:S01]  /*bb80*/  LEA.HI.X.SX32 R51, R68, R48, 0x1, P6 ;  /* 0x0000003044337211 */ /* 0x001fe200030f0eff */
[C---:B------:R-:W-:Y:S01]  /*bb90*/  VIADD R68, R69.reuse, UR4 ;  /* 0x0000000445447c36 */ /* 0x040fe20008000000 */
[----:B------:R-:W-:-:S02]  /*bba0*/  LEA R64, P6, R69, R3, 0x1 ;  /* 0x0000000345407211 */ /* 0x000fc400078c08ff */
[----:B---3--:R-:W-:Y:S02]  /*bbb0*/  PRMT R67, R89, 0x7632, R67 ;  /* 0x0000763259437816 */ /* 0x008fe40000000043 */
[-C--:B------:R-:W-:Y:S02]  /*bbc0*/  LEA.HI.X.SX32 R65, R69, R48.reuse, 0x1, P6 ;  /* 0x0000003045417211 */ /* 0x080fe400030f0eff */
[----:B------:R-:W-:Y:S01]  /*bbd0*/  LEA R66, P6, R68, R3, 0x1 ;  /* 0x0000000344427211 */ /* 0x000fe200078c08ff */
        /* <DEDUP_REMOVED lines=8> */
[C---:B0-----:R-:W-:Y:S01]  /*bc60*/  LEA.HI.X.SX32 R67, R68.reuse, R48, 0x1, P6 ;  /* 0x0000003044437211 */ /* 0x041fe200030f0eff */
[----:B------:R-:W-:Y:S01]  /*bc70*/  VIADD R68, R68, UR4 ;  /* 0x0000000444447c36 */ /* 0x000fe20008000000 */
[----:B------:R-:W-:-:S03]  /*bc80*/  PRMT R51, R90, 0x7632, R51 ;  /* 0x000076325a337816 */ /* 0x000fc60000000033 */
[C---:B---3--:R-:W-:Y:S02]  /*bc90*/  VIADD R65, R68.reuse, UR4 ;  /* 0x0000000444417c36 */ /* 0x048fe40008000000 */
[----:B------:R0:W-:Y:S01]  /*bca0*/  @P5 STG.E.U16 desc[UR16][R66.64], R51 ;  /* 0x0000003342005986 */ /* 0x0001e2000c101510 */
[CC--:B------:R-:W-:Y:S02]  /*bcb0*/  LEA R50, P5, R68.reuse, R3.reuse, 0x1 ;  /* 0x0000000344327211 */ /* 0x0c0fe400078a08ff */
[CC--:B------:R-:W-:Y:S01]  /*bcc0*/  LEA R64, P6, R65.reuse, R3.reuse, 0x1 ;  /* 0x0000000341407211 */ /* 0x0c0fe200078c08ff */
[----:B0-----:R-:W-:Y:S01]  /*bcd0*/  VIADD R67, R65, UR4 ;  /* 0x0000000441437c36 */ /* 0x001fe20008000000 */
[-C--:B------:R-:W-:Y:S02]  /*bce0*/  LEA.HI.X.SX32 R51, R68, R48.reuse, 0x1, P5 ;  /* 0x0000003044337211 */ /* 0x080fe400028f0eff */
[----:B------:R-:W-:Y:S01]  /*bcf0*/  ISETP.LT.AND P5, PT, R49, UR5, !P0 ;  /* 0x0000000531007c0c */ /* 0x000fe2000c7a1270 */
[C---:B------:R-:W-:Y:S01]  /*bd00*/  VIADD R49, R0.reuse, 0xb ;  /* 0x0000000b00317836 */ /* 0x040fe20000000000 */
[-C--:B------:R-:W-:Y:S01]  /*bd10*/  LEA.HI.X.SX32 R65, R65, R48.reuse, 0x1, P6 ;  /* 0x0000003041417211 */ /* 0x080fe200030f0eff */
[C---:B------:R-:W-:Y:S01]  /*bd20*/  VIADD R68, R67.reuse, UR4 ;  /* 0x0000000443447c36 */ /* 0x040fe20008000000 */
[----:B------:R-:W-:Y:S01]  /*bd30*/  LEA R66, P6, R67, R3, 0x1 ;  /* 0x0000000343427211 */ /* 0x000fe200078c08ff */
[----:B------:R-:W-:Y:S01]  /*bd40*/  ULDC UR5, c[0x0][0x22c] ;  /* 0x00008b0000057ab9 */ /* 0x000fe20000000800 */
[----:B------:R0:W-:Y:S01]  /*bd50*/  @P4 STG.E.U16 desc[UR16][R50.64], R91 ;  /* 0x0000005b32004986 */ /* 0x0001e2000c101510 */
[----:B------:R-:W-:Y:S01]  /*bd60*/  ISETP.LT.AND P4, PT, R49, UR5, !P0 ;  /* 0x0000000531007c0c */ /* 0x000fe2000c781270 */
[----:B------:R-:W-:Y:S01]  /*bd70*/  VIADD R49, R0, 0xc ;  /* 0x0000000c00317836 */ /* 0x000fe20000000000 */
[----:B------:R-:W-:Y:S01]  /*bd80*/  LEA.HI.X.SX32 R67, R67, R48, 0x1, P6 ;  /* 0x0000003043437211 */ /* 0x000fe200030f0eff */
[----:B------:R-:W-:Y:S01]  /*bd90*/  VIADD R69, R68, UR4 ;  /* 0x0000000444457c36 */ /* 0x000fe20008000000 */
        /* <DEDUP_REMOVED lines=11> */
[----:B0-----:R-:W-:-:S02]  /*be50*/  LEA.HI.X.SX32 R51, R68, R48, 0x1, P6 ;  /* 0x0000003044337211 */ /* 0x001fc400030f0eff */
[CC--:B------:R-:W-:Y:S02]  /*be60*/  LEA R64, P6, R69.reuse, R3.reuse, 0x1 ;  /* 0x0000000345407211 */ /* 0x0c0fe400078c08ff */
[----:B---3--:R-:W-:Y:S02]  /*be70*/  PRMT R67, R60, 0x7632, R67 ;  /* 0x000076323c437816 */ /* 0x008fe40000000043 */
[C---:B------:R-:W-:Y:S01]  /*be80*/  LEA.HI.X.SX32 R65, R69.reuse, R48, 0x1, P6 ;  /* 0x0000003045417211 */ /* 0x040fe200030f0eff */
[----:B------:R-:W-:Y:S01]  /*be90*/  VIADD R69, R69, UR4 ;  /* 0x0000000445457c36 */ /* 0x000fe20008000000 */
[----:B------:R-:W-:Y:S01]  /*bea0*/  PRMT R68, R61, 0x7632, R68 ;  /* 0x000076323d447816 */ /* 0x000fe20000000044 */
[----:B------:R0:W-:Y:S01]  /*beb0*/  @P3 STG.E.U16 desc[UR16][R50.64], R67 ;  /* 0x0000004332003986 */ /* 0x0001e2000c101510 */
[----:B------:R-:W-:Y:S01]  /*bec0*/  ISETP.LT.AND P3, PT, R49, UR5, !P0 ;  /* 0x0000000531007c0c */ /* 0x000fe2000c761270 */
[C---:B------:R-:W-:Y:S01]  /*bed0*/  VIADD R60, R69.reuse, UR4 ;  /* 0x00000004453c7c36 */ /* 0x040fe20008000000 */
[----:B------:R-:W-:Y:S01]  /*bee0*/  LEA R66, P6, R69, R3, 0x1 ;  /* 0x0000000345427211 */ /* 0x000fe200078c08ff */
[----:B------:R-:W-:Y:S01]  /*bef0*/  VIADD R49, R0, 0xf ;  /* 0x0000000f00317836 */ /* 0x000fe20000000000 */
[----:B------:R3:W-:Y:S01]  /*bf00*/  @P5 STG.E.U16 desc[UR16][R64.64], R61 ;  /* 0x0000003d40005986 */ /* 0x0007e2000c101510 */
[----:B------:R-:W-:-:S03]  /*bf10*/  ULDC UR5, c[0x0][0x22c] ;  /* 0x00008b0000057ab9 */ /* 0x000fc60000000800 */
[----:B------:R-:W-:Y:S01]  /*bf20*/  ISETP.LT.AND P5, PT, R49, UR5, !P0 ;  /* 0x0000000531007c0c */ /* 0x000fe2000c7a1270 */
[----:B------:R-:W-:Y:S01]  /*bf30*/  VIADD R49, R0, 0x10 ;  /* 0x0000001000317836 */ /* 0x000fe20000000000 */
[----:B------:R-:W-:Y:S01]  /*bf40*/  ULDC UR5, c[0x0][0x22c] ;  /* 0x00008b0000057ab9 */ /* 0x000fe20000000800 */
[----:B0-----:R-:W-:Y:S02]  /*bf50*/  LEA.HI.X.SX32 R67, R69, R48, 0x1, P6 ;  /* 0x0000003045437211 */ /* 0x001fe400030f0eff */
[C---:B------:R-:W-:Y:S01]  /*bf60*/  LEA R50, P6, R60.reuse, R3, 0x1 ;  /* 0x000000033c327211 */ /* 0x040fe200078c08ff */
[----:B---3--:R-:W-:-:S03]  /*bf70*/  VIADD R64, R60, UR4 ;  /* 0x000000043c407c36 */ /* 0x008fc60008000000 */
[-C--:B------:R-:W-:Y:S01]  /*bf80*/  LEA.HI.X.SX32 R51, R60, R48.reuse, 0x1, P6 ;  /* 0x000000303c337211 */ /* 0x080fe200030f0eff */
[----:B------:R0:W-:Y:S01]  /*bf90*/  @P4 STG.E.U16 desc[UR16][R66.64], R68 ;  /* 0x0000004442004986 */ /* 0x0001e2000c101510 */
[----:B------:R-:W-:Y:S01]  /*bfa0*/  ISETP.LT.AND P4, PT, R49, UR5, !P0 ;  /* 0x0000000531007c0c */ /* 0x000fe2000c781270 */
[C---:B------:R-:W-:Y:S01]  /*bfb0*/  VIADD R65, R64.reuse, UR4 ;  /* 0x0000000440417c36 */ /* 0x040fe20008000000 */
[----:B------:R-:W-:Y:S01]  /*bfc0*/  LEA R60, P6, R64, R3, 0x1 ;  /* 0x00000003403c7211 */ /* 0x000fe200078c08ff */
[----:B------:R-:W-:Y:S01]  /*bfd0*/  VIADD R49, R0, 0x11 ;  /* 0x0000001100317836 */ /* 0x000fe20000000000 */
[----:B------:R3:W-:Y:S01]  /*bfe0*/  @P2 STG.E.U16 desc[UR16][R50.64], R62 ;  /* 0x0000003e32002986 */ /* 0x0007e2000c101510 */
[----:B------:R-:W-:Y:S01]  /*bff0*/  ULDC UR5, c[0x0][0x22c] ;  /* 0x00008b0000057ab9 */ /* 0x000fe20000000800 */
[----:B------:R-:W-:Y:S02]  /*c000*/  LEA.HI.X.SX32 R61, R64, R48, 0x1, P6 ;  /* 0x00000030403d7211 */ /* 0x000fe400030f0eff */
[----:B------:R-:W-:Y:S01]  /*c010*/  ISETP.LT.AND P2, PT, R49, UR5, !P0 ;  /* 0x0000000531007c0c */ /* 0x000fe2000c741270 */
[----:B------:R-:W-:Y:S01]  /*c020*/  VIADD R49, R0, 0x12 ;  /* 0x0000001200317836 */ /* 0x000fe20000000000 */
[----:B------:R-:W-:Y:S01]  /*c030*/  ULDC UR5, c[0x0][0x22c] ;  /* 0x00008b0000057ab9 */ /* 0x000fe20000000800 */
[----:B0-----:R-:W-:Y:S01]  /*c040*/  PRMT R67, R62, 0x7632, R67 ;  /* 0x000076323e437816 */ /* 0x001fe20000000043 */
[----:B---3--:R-:W-:-:S04]  /*c050*/  VIADD R51, R65, UR4 ;  /* 0x0000000441337c36 */ /* 0x008fc80008000000 */
[----:B------:R0:W-:Y:S01]  /*c060*/  @P1 STG.E.U16 desc[UR16][R60.64], R67 ;  /* 0x000000433c001986 */ /* 0x0001e2000c101510 */
[-C--:B------:R-:W-:Y:S02]  /*c070*/  LEA R64, P1, R65, R3.reuse, 0x1 ;  /* 0x0000000341407211 */ /* 0x080fe400078208ff */
[----:B------:R-:W-:Y:S02]  /*c080*/  LEA R50, P6, R51, R3, 0x1 ;  /* 0x0000000333327211 */ /* 0x000fe400078c08ff */
[-C--:B------:R-:W-:Y:S02]  /*c090*/  LEA.HI.X.SX32 R65, R65, R48.reuse, 0x1, P1 ;  /* 0x0000003041417211 */ /* 0x080fe400008f0eff */
[----:B------:R-:W-:Y:S01]  /*c0a0*/  ISETP.LT.AND P1, PT, R49, UR5, !P0 ;  /* 0x0000000531007c0c */ /* 0x000fe2000c721270 */
[----:B------:R-:W-:Y:S01]  /*c0b0*/  VIADD R49, R0, 0x13 ;  /* 0x0000001300317836 */ /* 0x000fe20000000000 */
[----:B------:R-:W-:Y:S01]  /*c0c0*/  ULDC UR5, c[0x0][0x22c] ;  /* 0x00008b0000057ab9 */ /* 0x000fe20000000800 */
[----:B------:R3:W-:Y:S01]  /*c0d0*/  @P3 STG.E.U16 desc[UR16][R64.64], R63 ;  /* 0x0000003f40003986 */ /* 0x0007e2000c101510 */
[C---:B0-----:R-:W-:Y:S01]  /*c0e0*/  VIADD R61, R51.reuse, UR4 ;  /* 0x00000004333d7c36 */ /* 0x041fe20008000000 */
[----:B------:R-:W-:-:S02]  /*c0f0*/  LEA.HI.X.SX32 R51, R51, R48, 0x1, P6 ;  /* 0x0000003033337211 */ /* 0x000fc400030f0eff */
[----:B------:R-:W-:Y:S01]  /*c100*/  ISETP.LT.AND P3, PT, R49, UR5, !P0 ;  /* 0x0000000531007c0c */ /* 0x000fe2000c761270 */
[C---:B------:R-:W-:Y:S01]  /*c110*/  VIADD R66, R61.reuse, UR4 ;  /* 0x000000043d427c36 */ /* 0x040fe20008000000 */
[CC--:B------:R-:W-:Y:S01]  /*c120*/  LEA R60, P6, R61.reuse, R3.reuse, 0x1 ;  /* 0x000000033d3c7211 */ /* 0x0c0fe200078c08ff */
[----:B------:R-:W-:Y:S01]  /*c130*/  VIADD R49, R0, 0x14 ;  /* 0x0000001400317836 */ /* 0x000fe20000000000 */
[----:B------:R-:W-:Y:S02]  /*c140*/  ULDC UR5, c[0x0][0x22c] ;  /* 0x00008b0000057ab9 */ /* 0x000fe40000000800 */
[----:B------:R-:W-:Y:S02]  /*c150*/  LEA.HI.X.SX32 R61, R61, R48, 0x1, P6 ;  /* 0x000000303d3d7211 */ /* 0x000fe400030f0eff */
[----:B---3--:R-:W-:Y:S01]  /*c160*/  PRMT R65, R63, 0x7632, R65 ;  /* 0x000076323f417816 */ /* 0x008fe20000000041 */
[C---:B------:R-:W-:Y:S01]  /*c170*/  VIADD R64, R66.reuse, UR4 ;  /* 0x0000000442407c36 */ /* 0x040fe20008000000 */
[----:B------:R-:W-:-:S03]  /*c180*/  LEA R62, P6, R66, R3, 0x1 ;  /* 0x00000003423e7211 */ /* 0x000fc600078c08ff */
[----:B------:R0:W-:Y:S01]  /*c190*/  @P5 STG.E.U16 desc[UR16][R50.64], R65 ;  /* 0x0000004132005986 */ /* 0x0001e2000c101510 */
[----:B------:R-:W-:Y:S02]  /*c1a0*/  LEA.HI.X.SX32 R63, R66, R48, 0x1, P6 ;  /* 0x00000030423f7211 */ /* 0x000fe400030f0eff */
[----:B------:R-:W-:Y:S01]  /*c1b0*/  ISETP.LT.AND P5, PT, R49, UR5, !P0 ;  /* 0x0000000531007c0c */ /* 0x000fe2000c7a1270 */
[C---:B------:R-:W-:Y:S01]  /*c1c0*/  VIADD R49, R0.reuse, 0x15 ;  /* 0x0000001500317836 */ /* 0x040fe20000000000 */
[----:B------:R-:W-:Y:S01]  /*c1d0*/  ULDC UR5, c[0x0][0x22c] ;  /* 0x00008b0000057ab9 */ /* 0x000fe20000000800 */
[----:B------:R3:W-:Y:S03]  /*c1e0*/  @P4 STG.E.U16 desc[UR16][R60.64], R56 ;  /* 0x000000383c004986 */ /* 0x0007e6000c101510 */
[----:B------:R-:W-:Y:S01]  /*c1f0*/  ISETP.LT.AND P4, PT, R49, UR5, !P0 ;  /* 0x0000000531007c0c */ /* 0x000fe2000c781270 */
[----:B------:R-:W-:Y:S01]  /*c200*/  VIADD R49, R0, 0x16 ;  /* 0x0000001600317836 */ /* 0x000fe20000000000 */
[----:B------:R-:W-:Y:S01]  /*c210*/  ULDC UR5, c[0x0][0x22c] ;  /* 0x00008b0000057ab9 */ /* 0x000fe20000000800 */
[----:B0-----:R-:W-:-:S04]  /*c220*/  LEA R50, P6, R64, R3, 0x1 ;  /* 0x0000000340327211 */ /* 0x001fc800078c08ff */
[C---:B------:R-:W-:Y:S01]  /*c230*/  LEA.HI.X.SX32 R51, R64.reuse, R48, 0x1, P6 ;  /* 0x0000003040337211 */ /* 0x040fe200030f0eff */
[----:B------:R-:W-:Y:S01]  /*c240*/  VIADD R64, R64, UR4 ;  /* 0x0000000440407c36 */ /* 0x000fe20008000000 */
[----:B---3--:R-:W-:-:S03]  /*c250*/  PRMT R61, R56, 0x7632, R61 ;  /* 0x00007632383d7816 */ /* 0x008fc6000000003d */
[C---:B------:R-:W-:Y:S01]  /*c260*/  VIADD R56, R64.reuse, UR4 ;  /* 0x0000000440387c36 */ /* 0x040fe20008000000 */
        /* <DEDUP_REMOVED lines=10> */
[C---:B------:R-:W-:Y:S02]  /*c310*/  LEA R62, P6, R56.reuse, R3, 0x1 ;  /* 0x00000003383e7211 */ /* 0x040fe400078c08ff */
[----:B---3--:R-:W-:Y:S01]  /*c320*/  PRMT R51, R57, 0x7632, R51 ;  /* 0x0000763239337816 */ /* 0x008fe20000000033 */
[C---:B------:R-:W-:Y:S01]  /*c330*/  VIADD R57, R56.reuse, UR4 ;  /* 0x0000000438397c36 */ /* 0x040fe20008000000 */
[----:B------:R-:W-:-:S03]  /*c340*/  LEA.HI.X.SX32 R63, R56, R48, 0x1, P6 ;  /* 0x00000030383f7211 */ /* 0x000fc600030f0eff */
[----:B------:R0:W-:Y:S01]  /*c350*/  @P3 STG.E.U16 desc[UR16][R60.64], R51 ;  /* 0x000000333c003986 */ /* 0x0001e2000c101510 */
[----:B------:R-:W-:Y:S02]  /*c360*/  LEA R50, P6, R57, R3, 0x1 ;  /* 0x0000000339327211 */ /* 0x000fe400078c08ff */
[----:B------:R-:W-:Y:S01]  /*c370*/  ISETP.LT.AND P3, PT, R49, UR5, !P0 ;  /* 0x0000000531007c0c */ /* 0x000fe2000c761270 */
[----:B------:R-:W-:Y:S01]  /*c380*/  VIADD R49, R0, 0x19 ;  /* 0x0000001900317836 */ /* 0x000fe20000000000 */
[----:B------:R3:W-:Y:S01]  /*c390*/  @P5 STG.E.U16 desc[UR16][R62.64], R58 ;  /* 0x0000003a3e005986 */ /* 0x0007e2000c101510 */
[----:B------:R-:W-:-:S03]  /*c3a0*/  ULDC UR5, c[0x0][0x22c] ;  /* 0x00008b0000057ab9 */ /* 0x000fc60000000800 */
        /* <DEDUP_REMOVED lines=21> */
[----:B------:R-:W-:Y:S01]  /*c500*/  ULDC UR5, c[0x0][0x22c] ;  /* 0x00008b0000057ab9 */ /* 0x000fe20000000800 */
[C---:B------:R-:W-:Y:S01]  /*c510*/  VIADD R62, R58.reuse, UR4 ;  /* 0x000000043a3e7c36 */ /* 0x040fe20008000000 */
[----:B------:R-:W-:Y:S02]  /*c520*/  LEA.HI.X.SX32 R51, R51, R48, 0x1, P6 ;  /* 0x0000003033337211 */ /* 0x000fe400030f0eff */
[----:B---3--:R-:W-:Y:S02]  /*c530*/  PRMT R57, R59, 0x7632, R57 ;  /* 0x000076323b397816 */ /* 0x008fe40000000039 */
        /* <DEDUP_REMOVED lines=10> */
[-C--:B------:R-:W-:Y:S02]  /*c5e0*/  LEA R58, P6, R62, R3.reuse, 0x1 ;  /* 0x000000033e3a7211 */ /* 0x080fe400078c08ff */
[----:B---3--:R-:W-:Y:S02]  /*c5f0*/  PRMT R51, R52, 0x7632, R51 ;  /* 0x0000763234337816 */ /* 0x008fe40000000033 */
[C---:B------:R-:W-:Y:S01]  /*c600*/  LEA.HI.X.SX32 R59, R62.reuse, R48, 0x1, P6 ;  /* 0x000000303e3b7211 */ /* 0x040fe200030f0eff */
[----:B------:R-:W-:Y:S02]  /*c610*/  VIADD R62, R62, UR4 ;  /* 0x000000043e3e7c36 */ /* 0x000fe40008000000 */
        /* <DEDUP_REMOVED lines=10> */
[-C--:B0-----:R-:W-:Y:S02]  /*c6c0*/  LEA.HI.X.SX32 R51, R62, R48.reuse, 0x1, P6 ;  /* 0x000000303e337211 */ /* 0x081fe400030f0eff */
[CC--:B------:R-:W-:Y:S01]  /*c6d0*/  LEA R56, P6, R52.reuse, R3.reuse, 0x1 ;  /* 0x0000000334387211 */ /* 0x0c0fe200078c08ff */
[C---:B---3--:R-:W-:Y:S01]  /*c6e0*/  VIADD R58, R52.reuse, UR4 ;  /* 0x00000004343a7c36 */ /* 0x048fe20008000000 */
[----:B------:R-:W-:Y:S02]  /*c6f0*/  PRMT R59, R53, 0x7632, R59 ;  /* 0x00007632353b7816 */ /* 0x000fe4000000003b */
[-C--:B------:R-:W-:Y:S02]  /*c700*/  LEA.HI.X.SX32 R57, R52, R48.reuse, 0x1, P6 ;  /* 0x0000003034397211 */ /* 0x080fe400030f0eff */
[----:B------:R-:W-:Y:S01]  /*c710*/  LEA R52, P6, R58, R3, 0x1 ;  /* 0x000000033a347211 */ /* 0x000fe200078c08ff */
[----:B------:R0:W-:Y:S01]  /*c720*/  @P2 STG.E.U16 desc[UR16][R50.64], R59 ;  /* 0x0000003b32002986 */ /* 0x0001e2000c101510 */
[----:B------:R-:W-:Y:S01]  /*c730*/  ISETP.LT.AND P2, PT, R49, UR5, !P0 ;  /* 0x0000000531007c0c */ /* 0x000fe2000c741270 */
[----:B------:R-:W-:Y:S01]  /*c740*/  VIADD R49, R0, 0x21 ;  /* 0x0000002100317836 */ /* 0x000fe20000000000 */
[C---:B------:R-:W-:Y:S01]  /*c750*/  LEA.HI.X.SX32 R53, R58.reuse, R48, 0x1, P6 ;  /* 0x000000303a357211 */ /* 0x040fe200030f0eff */
[----:B------:R-:W-:Y:S01]  /*c760*/  VIADD R58, R58, UR4 ;  /* 0x000000043a3a7c36 */ /* 0x000fe20008000000 */
[----:B------:R-:W-:Y:S01]  /*c770*/  ULDC UR5, c[0x0][0x22c] ;  /* 0x00008b0000057ab9 */ /* 0x000fe20000000800 */
[----:B------:R3:W-:Y:S01]  /*c780*/  @P1 STG.E.U16 desc[UR16][R56.64], R54 ;  /* 0x0000003638001986 */ /* 0x0007e2000c101510 */
[----:B------:R-:W-:Y:S01]  /*c790*/  ISETP.LT.AND P1, PT, R49, UR5, !P0 ;  /* 0x0000000531007c0c */ /* 0x000fe2000c721270 */
[----:B------:R-:W-:Y:S01]  /*c7a0*/  VIADD R49, R0, 0x22 ;  /* 0x0000002200317836 */ /* 0x000fe20000000000 */
[----:B------:R-:W-:Y:S01]  /*c7b0*/  ULDC UR5, c[0x0][0x22c] ;  /* 0x00008b0000057ab9 */ /* 0x000fe20000000800 */
[----:B0-----:R-:W-:-:S05]  /*c7c0*/  PRMT R51, R54, 0x7632, R51 ;  /* 0x0000763236337816 */ /* 0x001fca0000000033 */
[----:B------:R0:W-:Y:S01]  /*c7d0*/  @P3 STG.E.U16 desc[UR16][R52.64], R51 ;  /* 0x0000003334003986 */ /* 0x0001e2000c101510 */
[C---:B---3--:R-:W-:Y:S01]  /*c7e0*/  VIADD R54, R58.reuse, UR4 ;  /* 0x000000043a367c36 */ /* 0x048fe20008000000 */
[----:B------:R-:W-:-:S04]  /*c7f0*/  LEA R50, P3, R58, R3, 0x1 ;  /* 0x000000033a327211 */ /* 0x000fc800078608ff */
[----:B------:R-:W-:-:S04]  /*c800*/  LEA R56, P6, R54, R3, 0x1 ;  /* 0x0000000336387211 */ /* 0x000fc800078c08ff */
[-C--:B------:R-:W-:Y:S02]  /*c810*/  LEA.HI.X.SX32 R57, R54, R48.reuse, 0x1, P6 ;  /* 0x0000003036397211 */ /* 0x080fe400030f0eff */
[-C--:B0-----:R-:W-:Y:S01]  /*c820*/  LEA.HI.X.SX32 R51, R58, R48.reuse, 0x1, P3 ;  /* 0x000000303a337211 */ /* 0x081fe200018f0eff */
[----:B------:R-:W-:Y:S01]  /*c830*/  VIADD R53, R54, UR4 ;  /* 0x0000000436357c36 */ /* 0x000fe20008000000 */
[----:B------:R-:W-:Y:S01]  /*c840*/  ISETP.LT.AND P3, PT, R49, UR5, !P0 ;  /* 0x0000000531007c0c */ /* 0x000fe2000c761270 */
[C---:B------:R-:W-:Y:S01]  /*c850*/  VIADD R49, R0.reuse, 0x23 ;  /* 0x0000002300317836 */ /* 0x040fe20000000000 */
[----:B------:R-:W-:Y:S01]  /*c860*/  ULDC UR5, c[0x0][0x22c] ;  /* 0x00008b0000057ab9 */ /* 0x000fe20000000800 */
[C---:B------:R-:W-:Y:S01]  /*c870*/  VIADD R54, R53.reuse, UR4 ;  /* 0x0000000435367c36 */ /* 0x040fe20008000000 */
[----:B------:R-:W-:Y:S01]  /*c880*/  LEA R52, P6, R53, R3, 0x1 ;  /* 0x0000000335347211 */ /* 0x000fe200078c08ff */
        /* <DEDUP_REMOVED lines=18> */
[----:B---3--:R-:W-:Y:S01]  /*c9b0*/  PRMT R53, R16, 0x7632, R53 ;  /* 0x0000763210357816 */ /* 0x008fe20000000035 */
[----:B------:R-:W-:Y:S01]  /*c9c0*/  VIADD R16, R0, 0x27 ;  /* 0x0000002700107836 */ /* 0x000fe20000000000 */
[CC--:B------:R-:W-:Y:S01]  /*c9d0*/  LEA.HI.X.SX32 R55, R58.reuse, R48.reuse, 0x1, P6 ;  /* 0x000000303a377211 */ /* 0x0c0fe200030f0eff */
[----:B------:R-:W-:Y:S02]  /*c9e0*/  VIADD R58, R58, UR4 ;  /* 0x000000043a3a7c36 */ /* 0x000fe40008000000 */
[----:B------:R0:W-:Y:S01]  /*c9f0*/  @P1 STG.E.U16 desc[UR16][R50.64], R53 ;  /* 0x0000003532001986 */ /* 0x0001e2000c101510 */
[----:B------:R-:W-:Y:S01]  /*ca00*/  ISETP.LT.AND P1, PT, R49, UR5, !P0 ;  /* 0x0000000531007c0c */ /* 0x000fe2000c721270 */
[C---:B------:R-:W-:Y:S01]  /*ca10*/  VIADD R49, R58.reuse, UR4 ;  /* 0x000000043a317c36 */ /* 0x040fe20008000000 */
[----:B------:R-:W-:Y:S01]  /*ca20*/  LEA R52, P6, R58, R3, 0x1 ;  /* 0x000000033a347211 */ /* 0x000fe200078c08ff */
[----:B------:R-:W-:Y:S01]  /*ca30*/  ULDC UR5, c[0x0][0x22c] ;  /* 0x00008b0000057ab9 */ /* 0x000fe20000000800 */
[----:B------:R3:W-:Y:S01]  /*ca40*/  @P3 STG.E.U16 desc[UR16][R54.64], R17 ;  /* 0x0000001136003986 */ /* 0x0007e2000c101510 */
[----:B------:R-:W-:Y:S01]  /*ca50*/  ISETP.LT.AND P3, PT, R16, UR5, !P0 ;  /* 0x0000000510007c0c */ /* 0x000fe2000c761270 */
[----:B------:R-:W-:Y:S01]  /*ca60*/  VIADD R16, R0, 0x28 ;  /* 0x0000002800107836 */ /* 0x000fe20000000000 */
[----:B------:R-:W-:Y:S01]  /*ca70*/  ULDC UR5, c[0x0][0x22c] ;  /* 0x00008b0000057ab9 */ /* 0x000fe20000000800 */
[----:B0-----:R-:W-:-:S02]  /*ca80*/  LEA.HI.X.SX32 R53, R58, R48, 0x1, P6 ;  /* 0x000000303a357211 */ /* 0x001fc400030f0eff */
[-C--:B------:R-:W-:Y:S02]  /*ca90*/  LEA R50, P6, R49, R3.reuse, 0x1 ;  /* 0x0000000331327211 */ /* 0x080fe400078c08ff */
[----:B---3--:R-:W-:Y:S01]  /*caa0*/  PRMT R55, R17, 0x7632, R55 ;  /* 0x0000763211377816 */ /* 0x008fe20000000037 */
[C---:B------:R-:W-:Y:S01]  /*cab0*/  VIADD R54, R49.reuse, UR4 ;  /* 0x0000000431367c36 */ /* 0x040fe20008000000 */
[-C--:B------:R-:W-:Y:S01]  /*cac0*/  LEA.HI.X.SX32 R51, R49, R48.reuse, 0x1, P6 ;  /* 0x0000003031337211 */ /* 0x080fe200030f0eff */
[----:B------:R-:W-:Y:S02]  /*cad0*/  VIADD R49, R0, 0x29 ;  /* 0x0000002900317836 */ /* 0x000fe40000000000 */
[----:B------:R0:W-:Y:S01]  /*cae0*/  @P5 STG.E.U16 desc[UR16][R52.64], R55 ;  /* 0x0000003734005986 */ /* 0x0001e2000c101510 */
[----:B------:R-:W-:Y:S01]  /*caf0*/  ISETP.LT.AND P5, PT, R16, UR5, !P0 ;  /* 0x0000000510007c0c */ /* 0x000fe2000c7a1270 */
[----:B------:R-:W-:Y:S01]  /*cb00*/  ULDC UR5, c[0x0][0x22c] ;  /* 0x00008b0000057ab9 */ /* 0x000fe20000000800 */
[----:B------:R-:W-:Y:S01]  /*cb10*/  LEA R16, P6, R54, R3, 0x1 ;  /* 0x0000000336107211 */ /* 0x000fe200078c08ff */
[----:B------:R3:W-:Y:S01]  /*cb20*/  @P4 STG.E.U16 desc[UR16][R50.64], R18 ;  /* 0x0000001232004986 */ /* 0x0007e2000c101510 */
[----:B------:R-:W-:Y:S01]  /*cb30*/  ISETP.LT.AND P4, PT, R49, UR5, !P0 ;  /* 0x0000000531007c0c */ /* 0x000fe2000c781270 */
[----:B------:R-:W-:Y:S01]  /*cb40*/  VIADD R49, R0, 0x2a ;  /* 0x0000002a00317836 */ /* 0x000fe20000000000 */
[C---:B------:R-:W-:Y:S01]  /*cb50*/  LEA.HI.X.SX32 R17, R54.reuse, R48, 0x1, P6 ;  /* 0x0000003036117211 */ /* 0x040fe200030f0eff */
[----:B------:R-:W-:Y:S01]  /*cb60*/  VIADD R54, R54, UR4 ;  /* 0x0000000436367c36 */ /* 0x000fe20008000000 */
[----:B------:R-:W-:Y:S01]  /*cb70*/  ULDC UR5, c[0x0][0x22c] ;  /* 0x00008b0000057ab9 */ /* 0x000fe20000000800 */
[----:B0-----:R-:W-:-:S02]  /*cb80*/  PRMT R53, R18, 0x7632, R53 ;  /* 0x0000763212357816 */ /* 0x001fc40000000035 */
[----:B---3--:R-:W-:-:S03]  /*cb90*/  VIADD R51, R54, UR4 ;  /* 0x0000000436337c36 */ /* 0x008fc60008000000 */
[----:B------:R0:W-:Y:S01]  /*cba0*/  @P2 STG.E.U16 desc[UR16][R16.64], R53 ;  /* 0x0000003510002986 */ /* 0x0001e2000c101510 */
[-C--:B------:R-:W-:Y:S01]  /*cbb0*/  LEA R52, P2, R54, R3.reuse, 0x1 ;  /* 0x0000000336347211 */ /* 0x080fe200078408ff */
[----:B------:R-:W-:Y:S01]  /*cbc0*/  VIADD R18, R0, 0x2b ;  /* 0x0000002b00127836 */ /* 0x000fe20000000000 */
[----:B------:R-:W-:Y:S02]  /*cbd0*/  LEA R50, P6, R51, R3, 0x1 ;  /* 0x0000000333327211 */ /* 0x000fe400078c08ff */
[-C--:B0-----:R-:W-:Y:S01]  /*cbe0*/  LEA.HI.X.SX32 R53, R54, R48.reuse, 0x1, P2 ;  /* 0x0000003036357211 */ /* 0x081fe200010f0eff */
[----:B------:R-:W-:Y:S01]  /*cbf0*/  VIADD R17, R0, 0x2c ;  /* 0x0000002c00117836 */ /* 0x000fe20000000000 */
[----:B------:R-:W-:Y:S01]  /*cc00*/  ISETP.LT.AND P2, PT, R49, UR5, !P0 ;  /* 0x0000000531007c0c */ /* 0x000fe2000c741270 */
[----:B------:R-:W-:Y:S02]  /*cc10*/  ULDC UR5, c[0x0][0x22c] ;  /* 0x00008b0000057ab9 */ /* 0x000fe40000000800 */
[----:B------:R0:W-:Y:S01]  /*cc20*/  @P1 STG.E.U16 desc[UR16][R52.64], R19 ;  /* 0x0000001334001986 */ /* 0x0001e2000c101510 */
[----:B------:R-:W-:Y:S01]  /*cc30*/  ISETP.LT.AND P1, PT, R18, UR5, !P0 ;  /* 0x0000000512007c0c */ /* 0x000fe2000c721270 */
[C---:B------:R-:W-:Y:S01]  /*cc40*/  VIADD R18, R51.reuse, UR4 ;  /* 0x0000000433127c36 */ /* 0x040fe20008000000 */
[----:B------:R-:W-:Y:S01]  /*cc50*/  LEA.HI.X.SX32 R51, R51, R48, 0x1, P6 ;  /* 0x0000003033337211 */ /* 0x000fe200030f0eff */
[----:B------:R-:W-:-:S02]  /*cc60*/  ULDC UR5, c[0x0][0x22c] ;  /* 0x00008b0000057ab9 */ /* 0x000fc40000000800 */
[C---:B------:R-:W-:Y:S01]  /*cc70*/  VIADD R49, R18.reuse, UR4 ;  /* 0x0000000412317c36 */ /* 0x040fe20008000000 */
[----:B------:R-:W-:Y:S02]  /*cc80*/  LEA R16, P6, R18, R3, 0x1 ;  /* 0x0000000312107211 */ /* 0x000fe400078c08ff */
[----:B0-----:R-:W-:Y:S01]  /*cc90*/  PRMT R53, R19, 0x7632, R53 ;  /* 0x0000763213357816 */ /* 0x001fe20000000035 */
[----:B------:R-:W-:Y:S02]  /*cca0*/  VIADD R19, R0, 0x2d ;  /* 0x0000002d00137836 */ /* 0x000fe40000000000 */
[----:B------:R-:W-:Y:S02]  /*ccb0*/  VIADD R52, R49, UR4 ;  /* 0x0000000431347c36 */ /* 0x000fe40008000000 */
[----:B------:R0:W-:Y:S01]  /*ccc0*/  @P3 STG.E.U16 desc[UR16][R50.64], R53 ;  /* 0x0000003532003986 */ /* 0x0001e2000c101510 */
[----:B------:R-:W-:Y:S01]  /*ccd0*/  ISETP.LT.AND P3, PT, R17, UR5, !P0 ;  /* 0x0000000511007c0c */ /* 0x000fe2000c761270 */
[----:B------:R-:W-:Y:S01]  /*cce0*/  ULDC UR5, c[0x0][0x22c] ;  /* 0x00008b0000057ab9 */ /* 0x000fe20000000800 */
[----:B------:R-:W-:-:S02]  /*ccf0*/  LEA.HI.X.SX32 R17, R18, R48, 0x1, P6 ;  /* 0x0000003012117211 */ /* 0x000fc400030f0eff */
[----:B------:R-:W-:-:S03]  /*cd00*/  LEA R18, P6, R49, R3, 0x1 ;  /* 0x0000000331127211 */ /* 0x000fc600078c08ff */
[----:B------:R3:W-:Y:S01]  /*cd10*/  @P5 STG.E.U16 desc[UR16][R16.64], R12 ;  /* 0x0000000c10005986 */ /* 0x0007e2000c101510 */
[----:B------:R-:W-:Y:S01]  /*cd20*/  ISETP.LT.AND P5, PT, R19, UR5, !P0 ;  /* 0x0000000513007c0c */ /* 0x000fe2000c7a1270 */
[----:B------:R-:W-:Y:S01]  /*cd30*/  ULDC UR5, c[0x0][0x22c] ;  /* 0x00008b0000057ab9 */ /* 0x000fe20000000800 */
[----:B------:R-:W-:Y:S01]  /*cd40*/  LEA.HI.X.SX32 R19, R49, R48, 0x1, P6 ;  /* 0x0000003031137211 */ /* 0x000fe200030f0eff */
[----:B------:R-:W-:Y:S01]  /*cd50*/  VIADD R49, R0, 0x2e ;  /* 0x0000002e00317836 */ /* 0x000fe20000000000 */
[----:B0-----:R-:W-:-:S04]  /*cd60*/  LEA R50, P6, R52, R3, 0x1 ;  /* 0x0000000334327211 */ /* 0x001fc800078c08ff */
[C---:B------:R-:W-:Y:S01]  /*cd70*/  LEA.HI.X.SX32 R51, R52.reuse, R48, 0x1, P6 ;  /* 0x0000003034337211 */ /* 0x040fe200030f0eff */
[----:B------:R-:W-:Y:S01]  /*cd80*/  VIADD R52, R52, UR4 ;  /* 0x0000000434347c36 */ /* 0x000fe20008000000 */
[----:B---3--:R-:W-:Y:S01]  /*cd90*/  PRMT R17, R12, 0x7632, R17 ;  /* 0x000076320c117816 */ /* 0x008fe20000000011 */
[----:B------:R-:W-:-:S03]  /*cda0*/  VIADD R12, R0, 0x2f ;  /* 0x0000002f000c7836 */ /* 0x000fc60000000000 */
[CC--:B------:R-:W-:Y:S01]  /*cdb0*/  LEA R16, P6, R52.reuse, R3.reuse, 0x1 ;  /* 0x0000000334107211 */ /* 0x0c0fe200078c08ff */
[----:B------:R0:W-:Y:S01]  /*cdc0*/  @P4 STG.E.U16 desc[UR16][R18.64], R17 ;  /* 0x0000001112004986 */ /* 0x0001e2000c101510 */
[----:B------:R-:W-:Y:S01]  /*cdd0*/  ISETP.LT.AND P4, PT, R49, UR5, !P0 ;  /* 0x0000000531007c0c */ /* 0x000fe2000c781270 */
[----:B------:R-:W-:Y:S01]  /*cde0*/  VIADD R49, R52, UR4 ;  /* 0x0000000434317c36 */ /* 0x000fe20008000000 */
[----:B------:R-:W-:Y:S01]  /*cdf0*/  ULDC UR5, c[0x0][0x22c] ;  /* 0x00008b0000057ab9 */ /* 0x000fe20000000800 */
[----:B------:R3:W-:Y:S01]  /*ce00*/  @P2 STG.E.U16 desc[UR16][R50.64], R13 ;  /* 0x0000000d32002986 */ /* 0x0007e2000c101510 */
[----:B------:R-:W-:Y:S01]  /*ce10*/  ISETP.LT.AND P2, PT, R12, UR5, !P0 ;  /* 0x000000050c007c0c */ /* 0x000fe2000c741270 */
[----:B------:R-:W-:Y:S01]  /*ce20*/  VIADD R12, R0, 0x30 ;  /* 0x00000030000c7836 */ /* 0x000fe20000000000 */
[----:B------:R-:W-:Y:S01]  /*ce30*/  ULDC UR5, c[0x0][0x22c] ;  /* 0x00008b0000057ab9 */ /* 0x000fe20000000800 */
[----:B0-----:R-:W-:Y:S02]  /*ce40*/  LEA.HI.X.SX32 R17, R52, R48, 0x1, P6 ;  /* 0x0000003034117211 */ /* 0x001fe400030f0eff */
[----:B------:R-:W-:-:S02]  /*ce50*/  LEA R18, P6, R49, R3, 0x1 ;  /* 0x0000000331127211 */ /* 0x000fc400078c08ff */
        /* <DEDUP_REMOVED lines=30> */
[----:B------:R-:W-:-:S03]  /*d040*/  LEA R12, P6, R14, R3, 0x1 ;  /* 0x000000030e0c7211 */ /* 0x000fc600078c08ff */
[----:B------:R-:W-:Y:S01]  /*d050*/  VIADD R50, R49, UR4 ;  /* 0x0000000431327c36 */ /* 0x000fe20008000000 */
[----:B0-----:R-:W-:Y:S01]  /*d060*/  PRMT R17, R15, 0x7632, R17 ;  /* 0x000076320f117816 */ /* 0x001fe20000000011 */
[----:B------:R-:W-:-:S04]  /*d070*/  VIADD R15, R0, 0x35 ;  /* 0x00000035000f7836 */ /* 0x000fc80000000000 */
[----:B------:R0:W-:Y:S01]  /*d080*/  @P2 STG.E.U16 desc[UR16][R18.64], R17 ;  /* 0x0000001112002986 */ /* 0x0001e2000c101510 */
[----:B------:R-:W-:Y:S01]  /*d090*/  ISETP.LT.AND P2, PT, R13, UR5, !P0 ;  /* 0x000000050d007c0c */ /* 0x000fe2000c741270 */
[----:B------:R-:W-:Y:S01]  /*d0a0*/  ULDC UR5, c[0x0][0x22c] ;  /* 0x00008b0000057ab9 */ /* 0x000fe20000000800 */
[----:B------:R-:W-:Y:S02]  /*d0b0*/  LEA.HI.X.SX32 R13, R14, R48, 0x1, P6 ;  /* 0x000000300e0d7211 */ /* 0x000fe400030f0eff */
[----:B------:R-:W-:-:S03]  /*d0c0*/  LEA R14, P6, R49, R3, 0x1 ;  /* 0x00000003310e7211 */ /* 0x000fc600078c08ff */
[----:B-1----:R1:W-:Y:S01]  /*d0d0*/  @P1 STG.E.U16 desc[UR16][R12.64], R8 ;  /* 0x000000080c001986 */ /* 0x0023e2000c101510 */
[----:B------:R-:W-:Y:S01]  /*d0e0*/  ISETP.LT.AND P1, PT, R15, UR5, !P0 ;  /* 0x000000050f007c0c */ /* 0x000fe2000c721270 */
[----:B------:R-:W-:Y:S01]  /*d0f0*/  ULDC UR5, c[0x0][0x22c] ;  /* 0x00008b0000057ab9 */ /* 0x000fe20000000800 */
[-C--:B------:R-:W-:Y:S01]  /*d100*/  LEA.HI.X.SX32 R15, R49, R48.reuse, 0x1, P6 ;  /* 0x00000030310f7211 */ /* 0x080fe200030f0eff */
[----:B0-----:R-:W-:Y:S01]  /*d110*/  VIADD R18, R0, 0x36 ;  /* 0x0000003600127836 */ /* 0x001fe20000000000 */
[C---:B------:R-:W-:Y:S02]  /*d120*/  LEA R16, P6, R50.reuse, R3, 0x1 ;  /* 0x0000000332107211 */ /* 0x040fe400078c08ff */
[----:B------:R-:W-:Y:S02]  /*d130*/  PRMT R19, R9, 0x7632, R19 ;  /* 0x0000763209137816 */ /* 0x000fe40000000013 */
[C---:B------:R-:W-:Y:S01]  /*d140*/  LEA.HI.X.SX32 R17, R50.reuse, R48, 0x1, P6 ;  /* 0x0000003032117211 */ /* 0x040fe200030f0eff */
[----:B------:R-:W-:Y:S01]  /*d150*/  VIADD R50, R50, UR4 ;  /* 0x0000000432327c36 */ /* 0x000fe20008000000 */
[----:B-1----:R-:W-:Y:S01]  /*d160*/  PRMT R13, R8, 0x7632, R13 ;  /* 0x00007632080d7816 */ /* 0x002fe2000000000d */
[----:B------:R-:W-:-:S03]  /*d170*/  VIADD R8, R0, 0x37 ;  /* 0x0000003700087836 */ /* 0x000fc60000000000 */
[-C--:B------:R-:W-:Y:S01]  /*d180*/  LEA R12, P6, R50, R3.reuse, 0x1 ;  /* 0x00000003320c7211 */ /* 0x080fe200078c08ff */
        /* <DEDUP_REMOVED lines=9> */
[C---:B------:R-:W-:Y:S01]  /*d220*/  LEA R14, P6, R18.reuse, R3, 0x1 ;  /* 0x00000003120e7211 */ /* 0x040fe200078c08ff */
[----:B-1----:R-:W-:-:S02]  /*d230*/  VIADD R17, R18, UR4 ;  /* 0x0000000412117c36 */ /* 0x002fc40008000000 */
[----:B------:R0:W-:Y:S01]  /*d240*/  @P4 STG.E.U16 desc[UR16][R12.64], R19 ;  /* 0x000000130c004986 */ /* 0x0001e2000c101510 */
[-C--:B------:R-:W-:Y:S01]  /*d250*/  LEA.HI.X.SX32 R15, R18, R48.reuse, 0x1, P6 ;  /* 0x00000030120f7211 */ /* 0x080fe200030f0eff */
[----:B------:R-:W-:Y:S01]  /*d260*/  VIADD R16, R0, 0x39 ;  /* 0x0000003900107836 */ /* 0x000fe20000000000 */
[----:B------:R-:W-:Y:S01]  /*d270*/  ISETP.LT.AND P4, PT, R8, UR5, !P0 ;  /* 0x0000000508007c0c */ /* 0x000fe2000c781270 */
[----:B------:R-:W-:Y:S01]  /*d280*/  ULDC UR5, c[0x0][0x22c] ;  /* 0x00008b0000057ab9 */ /* 0x000fe20000000800 */
[C---:B------:R-:W-:Y:S01]  /*d290*/  LEA R8, P6, R17.reuse, R3, 0x1 ;  /* 0x0000000311087211 */ /* 0x040fe200078c08ff */
[----:B------:R1:W-:Y:S01]  /*d2a0*/  @P2 STG.E.U16 desc[UR16][R14.64], R10 ;  /* 0x0000000a0e002986 */ /* 0x0003e2000c101510 */
[----:B------:R-:W-:Y:S01]  /*d2b0*/  ISETP.LT.AND P2, PT, R16, UR5, !P0 ;  /* 0x0000000510007c0c */ /* 0x000fe2000c741270 */
[----:B------:R-:W-:Y:S01]  /*d2c0*/  VIADD R16, R0, 0x3a ;  /* 0x0000003a00107836 */ /* 0x000fe20000000000 */
[C---:B------:R-:W-:Y:S01]  /*d2d0*/  LEA.HI.X.SX32 R9, R17.reuse, R48, 0x1, P6 ;  /* 0x0000003011097211 */ /* 0x040fe200030f0eff */
[----:B------:R-:W-:Y:S01]  /*d2e0*/  VIADD R17, R17, UR4 ;  /* 0x0000000411117c36 */ /* 0x000fe20008000000 */
[----:B------:R-:W-:Y:S01]  /*d2f0*/  ULDC UR5, c[0x0][0x22c] ;  /* 0x00008b0000057ab9 */ /* 0x000fe20000000800 */
[----:B0-----:R-:W-:-:S05]  /*d300*/  PRMT R13, R10, 0x7632, R13 ;  /* 0x000076320a0d7816 */ /* 0x001fca000000000d */
[----:B------:R0:W-:Y:S01]  /*d310*/  @P1 STG.E.U16 desc[UR16][R8.64], R13 ;  /* 0x0000000d08001986 */ /* 0x0001e2000c101510 */
[C---:B------:R-:W-:Y:S01]  /*d320*/  LEA R12, P1, R17.reuse, R3, 0x1 ;  /* 0x00000003110c7211 */ /* 0x040fe200078208ff */
[----:B-1----:R-:W-:Y:S02]  /*d330*/  VIADD R15, R17, UR4 ;  /* 0x00000004110f7c36 */ /* 0x002fe40008000000 */
[----:B------:R-:W-:-:S03]  /*d340*/  VIADD R10, R0, 0x3b ;  /* 0x0000003b000a7836 */ /* 0x000fc60000000000 */
        /* <DEDUP_REMOVED lines=20> */
[----:B------:R1:W-:Y:S01]  /*d490*/  @P4 STG.E.U16 desc[UR16][R8.64], R4 ;  /* 0x0000000408004986 */ /* 0x0003e2000c101510 */
[----:B------:R-:W-:Y:S01]  /*d4a0*/  ISETP.LT.AND P4, PT, R11, UR5, !P0 ;  /* 0x000000050b007c0c */ /* 0x000fe2000c781270 */
[----:B------:R-:W-:Y:S01]  /*d4b0*/  ULDC UR5, c[0x0][0x22c] ;  /* 0x00008b0000057ab9 */ /* 0x000fe20000000800 */
[-C--:B------:R-:W-:Y:S01]  /*d4c0*/  LEA.HI.X.SX32 R11, R16, R48.reuse, 0x1, P6 ;  /* 0x00000030100b7211 */ /* 0x080fe200030f0eff */
[----:B0-----:R-:W-:Y:S01]  /*d4d0*/  VIADD R14, R0, 0x3e ;  /* 0x0000003e000e7836 */ /* 0x001fe20000000000 */
[----:B------:R-:W-:Y:S02]  /*d4e0*/  LEA R12, P6, R17, R3, 0x1 ;  /* 0x00000003110c7211 */ /* 0x000fe400078c08ff */
[----:B------:R-:W-:Y:S02]  /*d4f0*/  PRMT R15, R5, 0x7632, R15 ;  /* 0x00007632050f7816 */ /* 0x000fe4000000000f */
[C---:B------:R-:W-:Y:S01]  /*d500*/  LEA.HI.X.SX32 R13, R17.reuse, R48, 0x1, P6 ;  /* 0x00000030110d7211 */ /* 0x040fe200030f0eff */
[----:B------:R-:W-:Y:S01]  /*d510*/  VIADD R17, R17, UR4 ;  /* 0x0000000411117c36 */ /* 0x000fe20008000000 */
[----:B-1----:R-:W-:Y:S01]  /*d520*/  PRMT R9, R4, 0x7632, R9 ;  /* 0x0000763204097816 */ /* 0x002fe20000000009 */
[----:B------:R-:W-:-:S03]  /*d530*/  VIADD R4, R0, 0x3f ;  /* 0x0000003f00047836 */ /* 0x000fc60000000000 */
[CC--:B------:R-:W-:Y:S01]  /*d540*/  LEA R8, P6, R17.reuse, R3.reuse, 0x1 ;  /* 0x0000000311087211 */ /* 0x0c0fe200078c08ff */
[----:B------:R0:W-:Y:S01]  /*d550*/  @P2 STG.E.U16 desc[UR16][R10.64], R9 ;  /* 0x000000090a002986 */ /* 0x0001e2000c101510 */
[----:B------:R-:W-:Y:S01]  /*d560*/  ISETP.LT.AND P2, PT, R14, UR5, !P0 ;  /* 0x000000050e007c0c */ /* 0x000fe2000c741270 */
[C---:B------:R-:W-:Y:S01]  /*d570*/  VIADD R14, R17.reuse, UR4 ;  /* 0x00000004110e7c36 */ /* 0x040fe20008000000 */
[----:B------:R-:W-:Y:S01]  /*d580*/  ULDC UR5, c[0x0][0x22c] ;  /* 0x00008b0000057ab9 */ /* 0x000fe20000000800 */
[----:B------:R1:W-:Y:S01]  /*d590*/  @P1 STG.E.U16 desc[UR16][R12.64], R5 ;  /* 0x000000050c001986 */ /* 0x0003e2000c101510 */
[----:B------:R-:W-:Y:S01]  /*d5a0*/  ISETP.LT.AND P1, PT, R4, UR5, !P0 ;  /* 0x0000000504007c0c */ /* 0x000fe2000c721270 */
[----:B------:R-:W-:Y:S01]  /*d5b0*/  VIADD R4, R0, 0x40 ;  /* 0x0000004000047836 */ /* 0x000fe20000000000 */
[----:B------:R-:W-:Y:S01]  /*d5c0*/  ULDC UR5, c[0x0][0x22c] ;  /* 0x00008b0000057ab9 */ /* 0x000fe20000000800 */
[----:B0-----:R-:W-:Y:S02]  /*d5d0*/  LEA.HI.X.SX32 R9, R17, R48, 0x1, P6 ;  /* 0x0000003011097211 */ /* 0x001fe400030f0eff */
[C---:B------:R-:W-:Y:S01]  /*d5e0*/  LEA R10, P6, R14.reuse, R3, 0x1 ;  /* 0x000000030e0a7211 */ /* 0x040fe200078c08ff */
[----:B------:R0:W3:Y:S01]  /*d5f0*/  LDS.128 R16, [R2] ;  /* 0x0000000002107984 */ /* 0x0000e20000000c00 */
[----:B-1----:R-:W-:-:S02]  /*d600*/  VIADD R13, R14, UR4 ;  /* 0x000000040e0d7c36 */ /* 0x002fc40008000000 */
[-C--:B------:R-:W-:Y:S01]  /*d610*/  LEA.HI.X.SX32 R11, R14, R48.reuse, 0x1, P6 ;  /* 0x000000300e0b7211 */ /* 0x080fe200030f0eff */
[----:B------:R1:W-:Y:S01]  /*d620*/  @P3 STG.E.U16 desc[UR16][R8.64], R15 ;  /* 0x0000000f08003986 */ /* 0x0003e2000c101510 */
[----:B------:R-:W-:Y:S01]  /*d630*/  ISETP.LT.AND P3, PT, R4, UR5, !P0 ;  /* 0x0000000504007c0c */ /* 0x000fe2000c761270 */
[C---:B------:R-:W-:Y:S01]  /*d640*/  VIADD R12, R0.reuse, 0x41 ;  /* 0x00000041000c7836 */ /* 0x040fe20000000000 */
[C---:B------:R-:W-:Y:S01]  /*d650*/  LEA R4, P6, R13.reuse, R3, 0x1 ;  /* 0x000000030d047211 */ /* 0x040fe200078c08ff */
[----:B------:R2:W-:Y:S01]  /*d660*/  @P5 STG.E.U16 desc[UR16][R10.64], R6 ;  /* 0x000000060a005986 */ /* 0x0005e2000c101510 */
[----:B------:R-:W-:Y:S01]  /*d670*/  ULDC UR5, c[0x0][0x22c] ;  /* 0x00008b0000057ab9 */ /* 0x000fe20000000800 */
[----:B0-----:R-:W-:Y:S01]  /*d680*/  VIADD R2, R0, 0x7b ;  /* 0x0000007b00027836 */ /* 0x001fe20000000000 */
[C---:B------:R-:W-:Y:S01]  /*d690*/  LEA.HI.X.SX32 R5, R13.reuse, R48, 0x1, P6 ;  /* 0x000000300d057211 */ /* 0x040fe200030f0eff */
[----:B------:R-:W-:Y:S01]  /*d6a0*/  VIADD R13, R13, UR4 ;  /* 0x000000040d0d7c36 */ /* 0x000fe20008000000 */
[----:B------:R-:W-:Y:S01]  /*d6b0*/  ISETP.LT.AND P5, PT, R12, UR5, !P0 ;  /* 0x000000050c007c0c */ /* 0x000fe2000c7a1270 */
[----:B------:R-:W-:Y:S01]  /*d6c0*/  VIADD R12, R0, 0x42 ;  /* 0x00000042000c7836 */ /* 0x000fe20000000000 */
[----:B------:R-:W-:Y:S01]  /*d6d0*/  ULDC UR5, c[0x0][0x22c] ;  /* 0x00008b0000057ab9 */ /* 0x000fe20000000800 */
[----:B-1----:R-:W-:Y:S01]  /*d6e0*/  PRMT R9, R6, 0x7632, R9 ;  /* 0x0000763206097816 */ /* 0x002fe20000000009 */
[----:B------:R-:W-:-:S02]  /*d6f0*/  VIADD R15, R0, 0x7e ;  /* 0x0000007e000f7836 */ /* 0x000fc40000000000 */
[C---:B--2---:R-:W-:Y:S02]  /*d700*/  VIADD R11, R13.reuse, UR4 ;  /* 0x000000040d0b7c36 */ /* 0x044fe40008000000 */
[----:B------:R0:W-:Y:S01]  /*d710*/  @P4 STG.E.U16 desc[UR16][R4.64], R9 ;  /* 0x0000000904004986 */ /* 0x0001e2000c101510 */
[-C--:B------:R-:W-:Y:S01]  /*d720*/  LEA R8, P4, R13, R3.reuse, 0x1 ;  /* 0x000000030d087211 */ /* 0x080fe200078808ff */
[C---:B------:R-:W-:Y:S01]  /*d730*/  VIADD R6, R0.reuse, 0x43 ;  /* 0x0000004300067836 */ /* 0x040fe20000000000 */
[----:B------:R-:W-:Y:S02]  /*d740*/  LEA R10, P6, R11, R3, 0x1 ;  /* 0x000000030b0a7211 */ /* 0x000fe400078c08ff */
[----:B0-----:R-:W-:Y:S01]  /*d750*/  LEA.HI.X.SX32 R9, R13, R48, 0x1, P4 ;  /* 0x000000300d097211 */ /* 0x001fe200020f0eff */
[----:B------:R-:W-:Y:S01]  /*d760*/  VIADD R5, R0, 0x44 ;  /* 0x0000004400057836 */ /* 0x000fe20000000000 */
[----:B------:R-:W-:Y:S01]  /*d770*/  ISETP.LT.AND P4, PT, R12, UR5, !P0 ;  /* 0x000000050c007c0c */ /* 0x000fe2000c781270 */
[----:B------:R-:W-:-:S02]  /*d780*/  ULDC UR5, c[0x0][0x22c] ;  /* 0x00008b0000057ab9 */ /* 0x000fc40000000800 */
[----:B------:R0:W-:Y:S01]  /*d790*/  @P2 STG.E.U16 desc[UR16][R8.64], R7 ;  /* 0x0000000708002986 */ /* 0x0001e2000c101510 */
[----:B------:R-:W-:Y:S01]  /*d7a0*/  ISETP.LT.AND P2, PT, R6, UR5, !P0 ;  /* 0x0000000506007c0c */ /* 0x000fe2000c741270 */
[C---:B------:R-:W-:Y:S01]  /*d7b0*/  VIADD R6, R11.reuse, UR4 ;  /* 0x000000040b067c36 */ /* 0x040fe20008000000 */
[----:B------:R-:W-:Y:S01]  /*d7c0*/  LEA.HI.X.SX32 R11, R11, R48, 0x1, P6 ;  /* 0x000000300b0b7211 */ /* 0x000fe200030f0eff */
[----:B------:R-:W-:Y:S02]  /*d7d0*/  ULDC UR5, c[0x0][0x22c] ;  /* 0x00008b0000057ab9 */ /* 0x000fe40000000800 */
        /* <DEDUP_REMOVED lines=15> */
[C---:B------:R-:W-:Y:S02]  /*d8d0*/  LEA R8, P6, R13.reuse, R3, 0x1 ;  /* 0x000000030d087211 */ /* 0x040fe400078c08ff */
[----:B------:R-:W-:Y:S02]  /*d8e0*/  PRMT R12, R20, 0x7632, R12 ;  /* 0x00007632140c7816 */ /* 0x000fe4000000000c */
[C---:B------:R-:W-:Y:S01]  /*d8f0*/  LEA.HI.X.SX32 R9, R13.reuse, R48, 0x1, P6 ;  /* 0x000000300d097211 */ /* 0x040fe200030f0eff */
[----:B------:R-:W-:-:S02]  /*d900*/  VIADD R13, R13, UR4 ;  /* 0x000000040d0d7c36 */ /* 0x000fc40008000000 */
[----:B-1----:R-:W-:Y:S01]  /*d910*/  VIADD R5, R0, 0x47 ;  /* 0x0000004700057836 */ /* 0x002fe20000000000 */
        /* <DEDUP_REMOVED lines=8> */
[----:B------:R-:W-:Y:S01]  /*d9a0*/  LEA.HI.X.SX32 R5, R13, R48, 0x1, P6 ;  /* 0x000000300d057211 */ /* 0x000fe200030f0eff */
[----:B------:R-:W-:Y:S01]  /*d9b0*/  ULDC UR5, c[0x0][0x22c] ;  /* 0x00008b0000057ab9 */ /* 0x000fe20000000800 */
[----:B------:R-:W-:-:S02]  /*d9c0*/  PRMT R13, R23, 0x7632, R13 ;  /* 0x00007632170d7816 */ /* 0x000fc4000000000d */
[C---:B0-----:R-:W-:Y:S01]  /*d9d0*/  LEA R6, P6, R11.reuse, R3, 0x1 ;  /* 0x000000030b067211 */ /* 0x041fe200078c08ff */
[----:B------:R-:W-:-:S03]  /*d9e0*/  VIADD R12, R11, UR4 ;  /* 0x000000040b0c7c36 */ /* 0x000fc60008000000 */
[----:B------:R-:W-:Y:S02]  /*d9f0*/  LEA.HI.X.SX32 R7, R11, R48, 0x1, P6 ;  /* 0x000000300b077211 */ /* 0x000fe400030f0eff */
[----:B-1----:R-:W-:Y:S02]  /*da00*/  PRMT R9, R21, 0x7632, R9 ;  /* 0x0000763215097816 */ /* 0x002fe40000000009 */
[----:B------:R-:W-:-:S03]  /*da10*/  LEA R8, P6, R12, R3, 0x1 ;  /* 0x000000030c087211 */ /* 0x000fc600078c08ff */
[----:B------:R0:W-:Y:S01]  /*da20*/  @P2 STG.E.U16 desc[UR16][R4.64], R9 ;  /* 0x0000000904002986 */ /* 0x0001e2000c101510 */
[----:B------:R-:W-:Y:S01]  /*da30*/  ISETP.LT.AND P2, PT, R10, UR5, !P0 ;  /* 0x000000050a007c0c */ /* 0x000fe2000c741270 */
[----:B------:R-:W-:Y:S01]  /*da40*/  VIADD R10, R0, 0x49 ;  /* 0x00000049000a7836 */ /* 0x000fe20000000000 */
[----:B------:R-:W-:Y:S01]  /*da50*/  ULDC UR5, c[0x0][0x22c] ;  /* 0x00008b0000057ab9 */ /* 0x000fe20000000800 */
[----:B------:R1:W-:Y:S03]  /*da60*/  @P1 STG.E.U16 desc[UR16][R6.64], R22 ;  /* 0x0000001606001986 */ /* 0x0003e6000c101510 */
[----:B------:R-:W-:Y:S01]  /*da70*/  ISETP.LT.AND P1, PT, R10, UR5, !P0 ;  /* 0x000000050a007c0c */ /* 0x000fe2000c721270 */
[----:B------:R-:W-:Y:S01]  /*da80*/  VIADD R10, R0, 0x4a ;  /* 0x0000004a000a7836 */ /* 0x000fe20000000000 */
[----:B------:R-:W-:Y:S01]  /*da90*/  ULDC UR5, c[0x0][0x22c] ;  /* 0x00008b0000057ab9 */ /* 0x000fe20000000800 */
[C---:B0-----:R-:W-:Y:S01]  /*daa0*/  LEA.HI.X.SX32 R9, R12.reuse, R48, 0x1, P6 ;  /* 0x000000300c097211 */ /* 0x041fe200030f0eff */
[----:B------:R-:W-:Y:S01]  /*dab0*/  VIADD R12, R12, UR4 ;  /* 0x000000040c0c7c36 */ /* 0x000fe20008000000 */
[----:B------:R-:W-:Y:S01]  /*dac0*/  PRMT R5, R22, 0x7632, R5 ;  /* 0x0000763216057816 */ /* 0x000fe20000000005 */
[----:B-1----:R-:W-:-:S02]  /*dad0*/  VIADD R7, R0, 0x4b ;  /* 0x0000004b00077836 */ /* 0x002fc40000000000 */
[C---:B------:R-:W-:Y:S02]  /*dae0*/  VIADD R11, R12.reuse, UR4 ;  /* 0x000000040c0b7c36 */ /* 0x040fe40008000000 */
[----:B------:R0:W-:Y:S01]  /*daf0*/  @P3 STG.E.U16 desc[UR16][R8.64], R5 ;  /* 0x0000000508003986 */ /* 0x0001e2000c101510 */
[CC--:B------:R-:W-:Y:S02]  /*db00*/  LEA R4, P3, R12.reuse, R3.reuse, 0x1 ;  /* 0x000000030c047211 */ /* 0x0c0fe400078608ff */
[CC--:B------:R-:W-:Y:S02]  /*db10*/  LEA R6, P6, R11.reuse, R3.reuse, 0x1 ;  /* 0x000000030b067211 */ /* 0x0c0fe400078c08ff */
[-C--:B0-----:R-:W-:Y:S01]  /*db20*/  LEA.HI.X.SX32 R5, R12, R48.reuse, 0x1, P3 ;  /* 0x000000300c057211 */ /* 0x081fe200018f0eff */
[----:B------:R-:W-:Y:S01]  /*db30*/  VIADD R9, R0, 0x4c ;  /* 0x0000004c00097836 */ /* 0x000fe20000000000 */
[----:B------:R-:W-:Y:S01]  /*db40*/  ISETP.LT.AND P3, PT, R10, UR5, !P0 ;  /* 0x000000050a007c0c */ /* 0x000fe2000c761270 */
[----:B------:R-:W-:Y:S01]  /*db50*/  ULDC UR5, c[0x0][0x22c] ;  /* 0x00008b0000057ab9 */ /* 0x000fe20000000800 */
[----:B------:R-:W-:Y:S01]  /*db60*/  VIADD R10, R11, UR4 ;  /* 0x000000040b0a7c36 */ /* 0x000fe20008000000 */
[----:B------:R0:W-:Y:S01]  /*db70*/  @P5 STG.E.U16 desc[UR16][R4.64], R23 ;  /* 0x0000001704005986 */ /* 0x0001e2000c101510 */
[----:B------:R-:W-:Y:S01]  /*db80*/  ISETP.LT.AND P5, PT, R7, UR5, !P0 ;  /* 0x0000000507007c0c */ /* 0x000fe2000c7a1270 */
[----:B------:R-:W-:Y:S01]  /*db90*/  ULDC UR5, c[0x0][0x22c] ;  /* 0x00008b0000057ab9 */ /* 0x000fe20000000800 */
[----:B------:R-:W-:Y:S01]  /*dba0*/  LEA.HI.X.SX32 R7, R11, R48, 0x1, P6 ;  /* 0x000000300b077211 */ /* 0x000fe200030f0eff */
[C---:B------:R-:W-:Y:S01]  /*dbb0*/  VIADD R11, R10.reuse, UR4 ;  /* 0x000000040a0b7c36 */ /* 0x040fe20008000000 */
[----:B------:R-:W-:-:S03]  /*dbc0*/  LEA R8, P6, R10, R3, 0x1 ;  /* 0x000000030a087211 */ /* 0x000fc600078c08ff */
[----:B------:R1:W-:Y:S01]  /*dbd0*/  @P4 STG.E.U16 desc[UR16][R6.64], R13 ;  /* 0x0000000d06004986 */ /* 0x0003e2000c101510 */
[----:B------:R-:W-:Y:S01]  /*dbe0*/  ISETP.LT.AND P4, PT, R9, UR5, !P0 ;  /* 0x0000000509007c0c */ /* 0x000fe2000c781270 */
[C---:B------:R-:W-:Y:S01]  /*dbf0*/  VIADD R12, R11.reuse, UR4 ;  /* 0x000000040b0c7c36 */ /* 0x040fe20008000000 */
[-C--:B------:R-:W-:Y:S01]  /*dc00*/  LEA.HI.X.SX32 R9, R10, R48.reuse, 0x1, P6 ;  /* 0x000000300a097211 */ /* 0x080fe200030f0eff */
[C---:B0-----:R-:W-:Y:S01]  /*dc10*/  VIADD R5, R0.reuse, 0x4d ;  /* 0x0000004d00057836 */ /* 0x041fe20000000000 */
[----:B------:R-:W-:Y:S01]  /*dc20*/  LEA R4, P6, R11, R3, 0x1 ;  /* 0x000000030b047211 */ /* 0x000fe200078c08ff */
[----:B------:R-:W-:Y:S01]  /*dc30*/  ULDC UR5, c[0x0][0x22c] ;  /* 0x00008b0000057ab9 */ /* 0x000fe20000000800 */
[----:B------:R-:W-:Y:S01]  /*dc40*/  VIADD R10, R0, 0x4e ;  /* 0x0000004e000a7836 */ /* 0x000fe20000000000 */
[----:B------:R0:W-:Y:S01]  /*dc50*/  @P2 STG.E.U16 desc[UR16][R8.64], R24 ;  /* 0x0000001808002986 */ /* 0x0001e2000c101510 */
[----:B------:R-:W-:Y:S01]  /*dc60*/  ISETP.LT.AND P2, PT, R5, UR5, !P0 ;  /* 0x0000000505007c0c */ /* 0x000fe2000c741270 */
[----:B------:R-:W-:Y:S01]  /*dc70*/  ULDC UR5, c[0x0][0x22c] ;  /* 0x00008b0000057ab9 */ /* 0x000fe20000000800 */
[----:B------:R-:W-:-:S02]  /*dc80*/  LEA.HI.X.SX32 R5, R11, R48, 0x1, P6 ;  /* 0x000000300b057211 */ /* 0x000fc400030f0eff */
[-C--:B-1----:R-:W-:Y:S02]  /*dc90*/  LEA R6, P6, R12, R3.reuse, 0x1 ;  /* 0x000000030c067211 */ /* 0x082fe400078c08ff */
[----:B------:R-:W-:Y:S02]  /*dca0*/  PRMT R13, R24, 0x7632, R13 ;  /* 0x00007632180d7816 */ /* 0x000fe4000000000d */
[CC--:B------:R-:W-:Y:S01]  /*dcb0*/  LEA.HI.X.SX32 R7, R12.reuse, R48.reuse, 0x1, P6 ;  /* 0x000000300c077211 */ /* 0x0c0fe200030f0eff */
[----:B------:R-:W-:Y:S02]  /*dcc0*/  VIADD R12, R12, UR4 ;  /* 0x000000040c0c7c36 */ /* 0x000fe40008000000 */
[----:B0-----:R-:W-:Y:S01]  /*dcd0*/  VIADD R9, R0, 0x4f ;  /* 0x0000004f00097836 */ /* 0x001fe20000000000 */
[----:B------:R0:W-:Y:S01]  /*dce0*/  @P1 STG.E.U16 desc[UR16][R4.64], R13 ;  /* 0x0000000d04001986 */ /* 0x0001e2000c101510 */
[----:B------:R-:W-:Y:S01]  /*dcf0*/  ISETP.LT.AND P1, PT, R10, UR5, !P0 ;  /* 0x000000050a007c0c */ /* 0x000fe2000c721270 */
[----:B------:R-:W-:Y:S01]  /*dd00*/  ULDC UR5, c[0x0][0x22c] ;  /* 0x00008b0000057ab9 */ /* 0x000fe20000000800 */
[CC--:B------:R-:W-:Y:S01]  /*dd10*/  LEA R8, P6, R12.reuse, R3.reuse, 0x1 ;  /* 0x000000030c087211 */ /* 0x0c0fe200078c08ff */
[----:B------:R-:W-:Y:S01]  /*dd20*/  VIADD R11, R12, UR4 ;  /* 0x000000040c0b7c36 */ /* 0x000fe20008000000 */
[----:B------:R1:W-:Y:S01]  /*dd30*/  @P3 STG.E.U16 desc[UR16][R6.64], R25 ;  /* 0x0000001906003986 */ /* 0x0003e2000c101510 */
[----:B------:R-:W-:Y:S01]  /*dd40*/  ISETP.LT.AND P3, PT, R9, UR5, !P0 ;  /* 0x0000000509007c0c */ /* 0x000fe2000c761270 */
[----:B------:R-:W-:Y:S01]  /*dd50*/  VIADD R10, R0, 0x50 ;  /* 0x00000050000a7836 */ /* 0x000fe20000000000 */
[----:B------:R-:W-:Y:S01]  /*dd60*/  LEA.HI.X.SX32 R9, R12, R48, 0x1, P6 ;  /* 0x000000300c097211 */ /* 0x000fe200030f0eff */
[C---:B------:R-:W-:Y:S01]  /*dd70*/  VIADD R12, R11.reuse, UR4 ;  /* 0x000000040b0c7c36 */ /* 0x040fe20008000000 */
[----:B------:R-:W-:Y:S01]  /*dd80*/  ULDC UR5, c[0x0][0x22c] ;  /* 0x00008b0000057ab9 */ /* 0x000fe20000000800 */
[----:B0-----:R-:W-:-:S04]  /*dd90*/  LEA R4, P6, R11, R3, 0x1 ;  /* 0x000000030b047211 */ /* 0x001fc800078c08ff */
[----:B------:R-:W-:Y:S02]  /*dda0*/  LEA.HI.X.SX32 R5, R11, R48, 0x1, P6 ;  /* 0x000000300b057211 */ /* 0x000fe400030f0eff */
[----:B-1----:R-:W-:Y:S02]  /*ddb0*/  PRMT R7, R25, 0x7632, R7 ;  /* 0x0000763219077816 */ /* 0x002fe40000000007 */
[----:B------:R-:W-:Y:S01]  /*ddc0*/  ISETP.LT.AND P6, PT, R10, UR5, !P0 ;  /* 0x000000050a007c0c */ /* 0x000fe2000c7c1270 */
[----:B------:R-:W-:Y:S01]  /*ddd0*/  VIADD R10, R0, 0x51 ;  /* 0x00000051000a7836 */ /* 0x000fe20000000000 */
[----:B------:R-:W-:Y:S01]  /*dde0*/  ULDC UR5, c[0x0][0x22c] ;  /* 0x00008b0000057ab9 */ /* 0x000fe20000000800 */
[----:B------:R0:W-:Y:S01]  /*ddf0*/  @P5 STG.E.U16 desc[UR16][R8.64], R7 ;  /* 0x0000000708005986 */ /* 0x0001e2000c101510 */
[----:B------:R-:W-:-:S03]  /*de00*/  LEA R6, P5, R12, R3, 0x1 ;  /* 0x000000030c067211 */ /* 0x000fc600078a08ff */
[----:B------:R1:W-:Y:S01]  /*de10*/  @P4 STG.E.U16 desc[UR16][R4.64], R26 ;  /* 0x0000001a04004986 */ /* 0x0003e2000c101510 */
[C---:B0-----:R-:W-:Y:S01]  /*de20*/  LEA.HI.X.SX32 R7, R12.reuse, R48, 0x1, P5 ;  /* 0x000000300c077211 */ /* 0x041fe200028f0eff */
[----:B------:R-:W-:Y:S01]  /*de30*/  VIADD R12, R12, UR4 ;  /* 0x000000040c0c7c36 */ /* 0x000fe20008000000 */
[----:B------:R-:W-:Y:S02]  /*de40*/  PRMT R9, R26, 0x7632, R9 ;  /* 0x000076321a097816 */ /* 0x000fe40000000009 */
[----:B------:R-:W-:Y:S01]  /*de50*/  ISETP.LT.AND P5, PT, R10, UR5, !P0 ;  /* 0x000000050a007c0c */ /* 0x000fe2000c7a1270 */
[----:B------:R-:W-:Y:S01]  /*de60*/  VIADD R10, R0, 0x52 ;  /* 0x00000052000a7836 */ /* 0x000fe20000000000 */
[----:B------:R-:W-:Y:S01]  /*de70*/  ULDC UR5, c[0x0][0x22c] ;  /* 0x00008b0000057ab9 */ /* 0x000fe20000000800 */
[----:B------:R0:W-:Y:S01]  /*de80*/  @P2 STG.E.U16 desc[UR16][R6.64], R9 ;  /* 0x0000000906002986 */ /* 0x0001e2000c101510 */
[C---:B------:R-:W-:Y:S01]  /*de90*/  LEA R8, P2, R12.reuse, R3, 0x1 ;  /* 0x000000030c087211 */ /* 0x040fe200078408ff */
[----:B------:R-:W-:-:S02]  /*dea0*/  VIADD R11, R12, UR4 ;  /* 0x000000040c0b7c36 */ /* 0x000fc40008000000 */
[----:B-1----:R-:W-:-:S03]  /*deb0*/  VIADD R5, R0, 0x53 ;  /* 0x0000005300057836 */ /* 0x002fc60000000000 */
[-C--:B------:R-:W-:Y:S02]  /*dec0*/  LEA R4, P4, R11, R3.reuse, 0x1 ;  /* 0x000000030b047211 */ /* 0x080fe400078808ff */
[-C--:B0-----:R-:W-:Y:S01]  /*ded0*/  LEA.HI.X.SX32 R9, R12, R48.reuse, 0x1, P2 ;  /* 0x000000300c097211 */ /* 0x081fe200010f0eff */
[----:B------:R-:W-:Y:S01]  /*dee0*/  VIADD R6, R0, 0x54 ;  /* 0x0000005400067836 */ /* 0x000fe20000000000 */
[----:B------:R-:W-:Y:S01]  /*def0*/  ISETP.LT.AND P2, PT, R10, UR5, !P0 ;  /* 0x000000050a007c0c */ /* 0x000fe2000c741270 */
[----:B------:R-:W-:Y:S01]  /*df00*/  ULDC UR5, c[0x0][0x22c] ;  /* 0x00008b0000057ab9 */ /* 0x000fe20000000800 */
[----:B------:R-:W-:Y:S01]  /*df10*/  PRMT R7, R27, 0x7632, R7 ;  /* 0x000076321b077816 */ /* 0x000fe20000000007 */
[----:B------:R-:W-:Y:S01]  /*df20*/  @P1 STG.E.U16 desc[UR16][R8.64], R27 ;  /* 0x0000001b08001986 */ /* 0x000fe2000c101510 */
[----:B------:R-:W-:Y:S01]  /*df30*/  ISETP.LT.AND P1, PT, R5, UR5, !P0 ;  /* 0x0000000505007c0c */ /* 0x000fe2000c721270 */
[----:B------:R-:W-:Y:S01]  /*df40*/  ULDC UR5, c[0x0][0x22c] ;  /* 0x00008b0000057ab9 */ /* 0x000fe20000000800 */
[C---:B------:R-:W-:Y:S01]  /*df50*/  LEA.HI.X.SX32 R5, R11.reuse, R48, 0x1, P4 ;  /* 0x000000300b057211 */ /* 0x040fe200020f0eff */
[----:B------:R-:W-:Y:S01]  /*df60*/  VIADD R11, R11, UR4 ;  /* 0x000000040b0b7c36 */ /* 0x000fe20008000000 */
[----:B------:R-:W-:Y:S01]  /*df70*/  ISETP.LT.AND P4, PT, R6, UR5, !P0 ;  /* 0x0000000506007c0c */ /* 0x000fe2000c781270 */
[----:B------:R-:W-:Y:S01]  /*df80*/  VIADD R10, R0, 0x55 ;  /* 0x00000055000a7836 */ /* 0x000fe20000000000 */
[----:B------:R-:W-:Y:S01]  /*df90*/  ULDC UR5, c[0x0][0x22c] ;  /* 0x00008b0000057ab9 */ /* 0x000fe20000000800 */
[----:B------:R0:W-:Y:S01]  /*dfa0*/  @P3 STG.E.U16 desc[UR16][R4.64], R7 ;  /* 0x0000000704003986 */ /* 0x0001e2000c101510 */
[C---:B------:R-:W-:Y:S01]  /*dfb0*/  LEA R6, P3, R11.reuse, R3, 0x1 ;  /* 0x000000030b067211 */ /* 0x040fe200078608ff */
[----:B------:R-:W-:Y:S01]  /*dfc0*/  VIADD R12, R11, UR4 ;  /* 0x000000040b0c7c36 */ /* 0x000fe20008000000 */
[----:B------:R-:W-:-:S02]  /*dfd0*/  ULDC UR4, c[0x0][0x248] ;  /* 0x0000920000047ab9 */ /* 0x000fc40000000800 */
[-C--:B0-----:R-:W-:Y:S01]  /*dfe0*/  LEA.HI.X.SX32 R7, R11, R48.reuse, 0x1, P3 ;  /* 0x000000300b077211 */ /* 0x081fe200018f0eff */
[C---:B------:R-:W-:Y:S01]  /*dff0*/  VIADD R11, R12.reuse, UR4 ;  /* 0x000000040c0b7c36 */ /* 0x040fe20008000000 */
[-C--:B------:R-:W-:Y:S01]  /*e000*/  LEA R8, P3, R12, R3.reuse, 0x1 ;  /* 0x000000030c087211 */ /* 0x080fe200078608ff */
[----:B------:R-:W-:Y:S01]  /*e010*/  ULDC UR4, c[0x0][0x248] ;  /* 0x0000920000047ab9 */ /* 0x000fe20000000800 */
[----:B------:R-:W-:Y:S01]  /*e020*/  PRMT R5, R28, 0x7632, R5 ;  /* 0x000076321c057816 */ /* 0x000fe20000000005 */
[----:B------:R-:W-:Y:S01]  /*e030*/  @P6 STG.E.U16 desc[UR16][R6.64], R28 ;  /* 0x0000001c06006986 */ /* 0x000fe2000c101510 */
[----:B------:R-:W-:Y:S02]  /*e040*/  LEA.HI.X.SX32 R9, R12, R48, 0x1, P3 ;  /* 0x000000300c097211 */ /* 0x000fe400018f0eff */
[----:B------:R-:W-:Y:S02]  /*e050*/  LEA R4, P6, R11, R3, 0x1 ;  /* 0x000000030b047211 */ /* 0x000fe400078c08ff */
[----:B------:R-:W-:Y:S01]  /*e060*/  ISETP.LT.AND P3, PT, R10, UR5, !P0 ;  /* 0x000000050a007c0c */ /* 0x000fe2000c761270 */
[----:B------:R0:W-:Y:S01]  /*e070*/  @P5 STG.E.U16 desc[UR16][R8.64], R5 ;  /* 0x0000000508005986 */ /* 0x0001e2000c101510 */
[----:B------:R-:W-:Y:S01]  /*e080*/  VIADD R10, R0, 0x56 ;  /* 0x00000056000a7836 */ /* 0x000fe20000000000 */
[----:B------:R-:W-:-:S04]  /*e090*/  ULDC UR5, c[0x0][0x22c] ;  /* 0x00008b0000057ab9 */ /* 0x000fc80000000800 */
[----:B------:R-:W-:Y:S01]  /*e0a0*/  ISETP.LT.AND P5, PT, R10, UR5, !P0 ;  /* 0x000000050a007c0c */ /* 0x000fe2000c7a1270 */
[----:B------:R-:W-:Y:S01]  /*e0b0*/  ULDC UR5, c[0x0][0x22c] ;  /* 0x00008b0000057ab9 */ /* 0x000fe20000000800 */
[C---:B------:R-:W-:Y:S01]  /*e0c0*/  VIADD R10, R0.reuse, 0x58 ;  /* 0x00000058000a7836 */ /* 0x040fe20000000000 */
[C---:B0-----:R-:W-:Y:S01]  /*e0d0*/  LEA.HI.X.SX32 R5, R11.reuse, R48, 0x1, P6 ;  /* 0x000000300b057211 */ /* 0x041fe200030f0eff */
[----:B------:R-:W-:Y:S01]  /*e0e0*/  VIADD R11, R11, UR4 ;  /* 0x000000040b0b7c36 */ /* 0x000fe20008000000 */
[----:B------:R-:W-:Y:S01]  /*e0f0*/  ULDC UR4, c[0x0][0x248] ;  /* 0x0000920000047ab9 */ /* 0x000fe20000000800 */
[----:B------:R-:W-:Y:S01]  /*e100*/  VIADD R8, R0, 0x57 ;  /* 0x0000005700087836 */ /* 0x000fe20000000000 */
[----:B------:R-:W-:Y:S01]  /*e110*/  PRMT R9, R29, 0x7632, R9 ;  /* 0x000076321d097816 */ /* 0x000fe20000000009 */
[----:B------:R0:W-:Y:S01]  /*e120*/  @P2 STG.E.U16 desc[UR16][R4.64], R29 ;  /* 0x0000001d04002986 */ /* 0x0001e2000c101510 */
[C---:B------:R-:W-:Y:S01]  /*e130*/  LEA R6, P2, R11.reuse, R3, 0x1 ;  /* 0x000000030b067211 */ /* 0x040fe200078408ff */
[----:B------:R-:W-:Y:S01]  /*e140*/  VIADD R12, R11, UR4 ;  /* 0x000000040b0c7c36 */ /* 0x000fe20008000000 */
[----:B------:R-:W-:-:S02]  /*e150*/  ULDC UR4, c[0x0][0x22c] ;  /* 0x00008b0000047ab9 */ /* 0x000fc40000000800 */
[-C--:B------:R-:W-:Y:S02]  /*e160*/  LEA.HI.X.SX32 R7, R11, R48.reuse, 0x1, P2 ;  /* 0x000000300b077211 */ /* 0x080fe400010f0eff */
[----:B------:R-:W-:Y:S01]  /*e170*/  ISETP.LT.AND P2, PT, R8, UR5, !P0 ;  /* 0x0000000508007c0c */ /* 0x000fe2000c741270 */
[----:B------:R-:W-:Y:S01]  /*e180*/  ULDC UR5, c[0x0][0x22c] ;  /* 0x00008b0000057ab9 */ /* 0x000fe20000000800 */
[-C--:B------:R-:W-:Y:S01]  /*e190*/  LEA R8, P6, R12, R3.reuse, 0x1 ;  /* 0x000000030c087211 */ /* 0x080fe200078c08ff */
[----:B------:R1:W-:Y:S01]  /*e1a0*/  @P1 STG.E.U16 desc[UR16][R6.64], R9 ;  /* 0x0000000906001986 */ /* 0x0003e2000c101510 */
[----:B------:R-:W-:Y:S01]  /*e1b0*/  ISETP.LT.AND P1, PT, R10, UR4, !P0 ;  /* 0x000000040a007c0c */ /* 0x000fe2000c721270 */
[----:B------:R-:W-:Y:S01]  /*e1c0*/  ULDC UR4, c[0x0][0x248] ;  /* 0x0000920000047ab9 */ /* 0x000fe20000000800 */
[C---:B0-----:R-:W-:Y:S02]  /*e1d0*/  VIADD R5, R0.reuse, 0x59 ;  /* 0x0000005900057836 */ /* 0x041fe40000000000 */
[----:B------:R-:W-:Y:S01]  /*e1e0*/  VIADD R10, R0, 0x5b ;  /* 0x0000005b000a7836 */ /* 0x000fe20000000000 */
[C---:B-1----:R-:W-:Y:S01]  /*e1f0*/  LEA.HI.X.SX32 R9, R12.reuse, R48, 0x1, P6 ;  /* 0x000000300c097211 */ /* 0x042fe200030f0eff */
[----:B------:R-:W-:Y:S01]  /*e200*/  VIADD R12, R12, UR4 ;  /* 0x000000040c0c7c36 */ /* 0x000fe20008000000 */
[----:B------:R-:W-:Y:S01]  /*e210*/  ULDC UR4, c[0x0][0x22c] ;  /* 0x00008b0000047ab9 */ /* 0x000fe20000000800 */
[----:B------:R-:W-:Y:S01]  /*e220*/  PRMT R7, R30, 0x7632, R7 ;  /* 0x000076321e077816 */ /* 0x000fe20000000007 */
[----:B------:R-:W-:Y:S01]  /*e230*/  VIADD R6, R0, 0x5a ;  /* 0x0000005a00067836 */ /* 0x000fe20000000000 */
[----:B------:R0:W-:Y:S01]  /*e240*/  @P4 STG.E.U16 desc[UR16][R8.64], R30 ;  /* 0x0000001e08004986 */ /* 0x0001e2000c101510 */
[----:B------:R-:W-:-:S02]  /*e250*/  LEA R4, P6, R12, R3, 0x1 ;  /* 0x000000030c047211 */ /* 0x000fc400078c08ff */
[----:B------:R-:W-:Y:S01]  /*e260*/  ISETP.LT.AND P4, PT, R5, UR4, !P0 ;  /* 0x0000000405007c0c */ /* 0x000fe2000c781270 */
[----:B------:R-:W-:Y:S01]  /*e270*/  ULDC UR4, c[0x0][0x248] ;  /* 0x0000920000047ab9 */ /* 0x000fe20000000800 */
[C---:B------:R-:W-:Y:S01]  /*e280*/  LEA.HI.X.SX32 R5, R12.reuse, R48, 0x1, P6 ;  /* 0x000000300c057211 */ /* 0x040fe200030f0eff */
[----:B------:R-:W-:Y:S01]  /*e290*/  VIADD R12, R12, UR4 ;  /* 0x000000040c0c7c36 */ /* 0x000fe20008000000 */
[----:B------:R-:W-:Y:S01]  /*e2a0*/  ULDC UR4, c[0x0][0x248] ;  /* 0x0000920000047ab9 */ /* 0x000fe20000000800 */
[----:B------:R-:W-:Y:S01]  /*e2b0*/  ISETP.LT.AND P6, PT, R6, UR5, !P0 ;  /* 0x0000000506007c0c */ /* 0x000fe2000c7c1270 */
[----:B------:R-:W-:Y:S01]  /*e2c0*/  ULDC UR5, c[0x0][0x248] ;  /* 0x0000920000057ab9 */ /* 0x000fe20000000800 */
[----:B------:R1:W-:Y:S01]  /*e2d0*/  @P3 STG.E.U16 desc[UR16][R4.64], R7 ;  /* 0x0000000704003986 */ /* 0x0003e2000c101510 */
[C---:B------:R-:W-:Y:S01]  /*e2e0*/  LEA R6, P3, R12.reuse, R3, 0x1 ;  /* 0x000000030c067211 */ /* 0x040fe200078608ff */
[----:B0-----:R-:W-:Y:S01]  /*e2f0*/  VIADD R9, R12, UR4 ;  /* 0x000000040c097c36 */ /* 0x001fe20008000000 */
[----:B------:R-:W-:-:S03]  /*e300*/  ULDC UR4, c[0x0][0x22c] ;  /* 0x00008b0000047ab9 */ /* 0x000fc60000000800 */
[C---:B------:R-:W-:Y:S01]  /*e310*/  VIADD R11, R9.reuse, UR5 ;  /* 0x00000005090b7c36 */ /* 0x040fe20008000000 */
[----:B------:R-:W-:Y:S01]  /*e320*/  ULDC UR5, c[0x0][0x22c] ;  /* 0x00008b0000057ab9 */ /* 0x000fe20000000800 */
[-C--:B-1----:R-:W-:Y:S02]  /*e330*/  LEA.HI.X.SX32 R7, R12, R48.reuse, 0x1, P3 ;  /* 0x000000300c077211 */ /* 0x082fe400018f0eff */
[-C--:B------:R-:W-:Y:S02]  /*e340*/  LEA R8, P3, R9, R3.reuse, 0x1 ;  /* 0x0000000309087211 */ /* 0x080fe400078608ff */
[----:B------:R-:W-:Y:S01]  /*e350*/  PRMT R5, R31, 0x7632, R5 ;  /* 0x000076321f057816 */ /* 0x000fe20000000005 */
[----:B------:R-:W-:Y:S01]  /*e360*/  @P5 STG.E.U16 desc[UR16][R6.64], R31 ;  /* 0x0000001f06005986 */ /* 0x000fe2000c101510 */
[----:B------:R-:W-:Y:S02]  /*e370*/  LEA.HI.X.SX32 R9, R9, R48, 0x1, P3 ;  /* 0x0000003009097211 */ /* 0x000fe400018f0eff */
[----:B------:R-:W-:Y:S01]  /*e380*/  ISETP.LT.AND P5, PT, R10, UR4, !P0 ;  /* 0x000000040a007c0c */ /* 0x000fe2000c7a1270 */
[----:B------:R-:W-:Y:S01]  /*e390*/  VIADD R10, R0, 0x5c ;  /* 0x0000005c000a7836 */ /* 0x000fe20000000000 */
[----:B------:R-:W-:Y:S01]  /*e3a0*/  LEA R4, P3, R11, R3, 0x1 ;  /* 0x000000030b047211 */ /* 0x000fe200078608ff */
[----:B------:R0:W-:Y:S01]  /*e3b0*/  @P2 STG.E.U16 desc[UR16][R8.64], R5 ;  /* 0x0000000508002986 */ /* 0x0001e2000c101510 */
[----:B------:R-:W-:-:S02]  /*e3c0*/  ULDC UR4, c[0x0][0x22c] ;  /* 0x00008b0000047ab9 */ /* 0x000fc40000000800 */
[C---:B0-----:R-:W-:Y:S01]  /*e3d0*/  LEA.HI.X.SX32 R5, R11.reuse, R48, 0x1, P3 ;  /* 0x000000300b057211 */ /* 0x041fe200018f0eff */
[----:B------:R-:W-:Y:S01]  /*e3e0*/  VIADD R8, R0, 0x5e ;  /* 0x0000005e00087836 */ /* 0x000fe20000000000 */
[----:B------:R-:W-:Y:S01]  /*e3f0*/  ISETP.LT.AND P3, PT, R10, UR4, !P0 ;  /* 0x000000040a007c0c */ /* 0x000fe2000c761270 */
[----:B------:R-:W-:Y:S01]  /*e400*/  ULDC UR4, c[0x0][0x248] ;  /* 0x0000920000047ab9 */ /* 0x000fe20000000800 */
[----:B------:R-:W-:Y:S01]  /*e410*/  VIADD R10, R0, 0x5d ;  /* 0x0000005d000a7836 */ /* 0x000fe20000000000 */
[----:B----4-:R0:W-:Y:S01]  /*e420*/  @P1 STG.E.U16 desc[UR16][R4.64], R32 ;  /* 0x0000002004001986 */ /* 0x0101e2000c101510 */
[----:B------:R-:W-:Y:S01]  /*e430*/  VIADD R11, R11, UR4 ;  /* 0x000000040b0b7c36 */ /* 0x000fe20008000000 */
[----:B------:R-:W-:Y:S02]  /*e440*/  ULDC UR4, c[0x0][0x22c] ;  /* 0x00008b0000047ab9 */ /* 0x000fe40000000800 */
[----:B------:R-:W-:Y:S01]  /*e450*/  ISETP.LT.AND P2, PT, R10, UR4, !P0 ;  /* 0x000000040a007c0c */ /* 0x000fe2000c741270 */
[----:B------:R-:W-:Y:S01]  /*e460*/  ULDC UR4, c[0x0][0x248] ;  /* 0x0000920000047ab9 */ /* 0x000fe20000000800 */
[----:B------:R-:W-:Y:S01]  /*e470*/  LEA R6, P1, R11, R3, 0x1 ;  /* 0x000000030b067211 */ /* 0x000fe200078208ff */
[----:B------:R-:W-:-:S03]  /*e480*/  VIADD R10, R0, 0x5f ;  /* 0x0000005f000a7836 */ /* 0x000fc60000000000 */
[C---:B------:R-:W-:Y:S01]  /*e490*/  LEA.HI.X.SX32 R7, R11.reuse, R48, 0x1, P1 ;  /* 0x000000300b077211 */ /* 0x040fe200008f0eff */
[----:B------:R-:W-:Y:S01]  /*e4a0*/  VIADD R11, R11, UR4 ;  /* 0x000000040b0b7c36 */ /* 0x000fe20008000000 */
[----:B0-----:R-:W-:Y:S01]  /*e4b0*/  PRMT R5, R32, 0x7632, R5 ;  /* 0x0000763220057816 */ /* 0x001fe20000000005 */
[----:B------:R-:W-:Y:S01]  /*e4c0*/  ULDC UR4, c[0x0][0x248] ;  /* 0x0000920000047ab9 */ /* 0x000fe20000000800 */
[----:B------:R-:W-:Y:S01]  /*e4d0*/  ISETP.LT.AND P1, PT, R8, UR5, !P0 ;  /* 0x0000000508007c0c */ /* 0x000fe2000c721270 */
[C---:B------:R-:W-:Y:S01]  /*e4e0*/  VIADD R9, R11.reuse, UR4 ;  /* 0x000000040b097c36 */ /* 0x040fe20008000000 */
[----:B------:R-:W-:Y:S01]  /*e4f0*/  ULDC UR4, c[0x0][0x248] ;  /* 0x0000920000047ab9 */ /* 0x000fe20000000800 */
[----:B------:R0:W-:Y:S01]  /*e500*/  @P4 STG.E.U16 desc[UR16][R6.64], R5 ;  /* 0x0000000506004986 */ /* 0x0001e2000c101510 */
[----:B------:R-:W-:Y:S01]  /*e510*/  LEA R4, P4, R11, R3, 0x1 ;  /* 0x000000030b047211 */ /* 0x000fe200078808ff */
[----:B------:R-:W-:-:S03]  /*e520*/  ULDC UR5, c[0x0][0x22c] ;  /* 0x00008b0000057ab9 */ /* 0x000fc60000000800 */
[-C--:B0-----:R-:W-:Y:S01]  /*e530*/  LEA.HI.X.SX32 R5, R11, R48.reuse, 0x1, P4 ;  /* 0x000000300b057211 */ /* 0x081fe200020f0eff */
[C---:B------:R-:W-:Y:S01]  /*e540*/  VIADD R11, R9.reuse, UR4 ;  /* 0x00000004090b7c36 */ /* 0x040fe20008000000 */
[-C--:B------:R-:W-:Y:S01]  /*e550*/  LEA R8, P4, R9, R3.reuse, 0x1 ;  /* 0x0000000309087211 */ /* 0x080fe200078808ff */
[----:B------:R-:W-:Y:S01]  /*e560*/  ULDC UR4, c[0x0][0x248] ;  /* 0x0000920000047ab9 */ /* 0x000fe20000000800 */
[----:B------:R-:W-:Y:S01]  /*e570*/  PRMT R7, R33, 0x7632, R7 ;  /* 0x0000763221077816 */ /* 0x000fe20000000007 */
[----:B------:R-:W-:Y:S01]  /*e580*/  @P6 STG.E.U16 desc[UR16][R4.64], R33 ;  /* 0x0000002104006986 */ /* 0x000fe2000c101510 */
[-C--:B------:R-:W-:Y:S02]  /*e590*/  LEA.HI.X.SX32 R9, R9, R48.reuse, 0x1, P4 ;  /* 0x0000003009097211 */ /* 0x080fe400020f0eff */
[CC--:B------:R-:W-:Y:S02]  /*e5a0*/  LEA R6, P6, R11.reuse, R3.reuse, 0x1 ;  /* 0x000000030b067211 */ /* 0x0c0fe400078c08ff */
[----:B------:R-:W-:Y:S01]  /*e5b0*/  ISETP.LT.AND P4, PT, R10, UR5, !P0 ;  /* 0x000000050a007c0c */ /* 0x000fe2000c781270 */
[----:B------:R0:W-:Y:S01]  /*e5c0*/  @P5 STG.E.U16 desc[UR16][R8.64], R7 ;  /* 0x0000000708005986 */ /* 0x0001e2000c101510 */
[C---:B------:R-:W-:Y:S01]  /*e5d0*/  VIADD R10, R0.reuse, 0x60 ;  /* 0x00000060000a7836 */ /* 0x040fe20000000000 */
[----:B------:R-:W-:Y:S01]  /*e5e0*/  ULDC UR5, c[0x0][0x22c] ;  /* 0x00008b0000057ab9 */ /* 0x000fe20000000800 */
[CC--:B0-----:R-:W-:Y:S01]  /*e5f0*/  LEA.HI.X.SX32 R7, R11.reuse, R48.reuse, 0x1, P6 ;  /* 0x000000300b077211 */ /* 0x0c1fe200030f0eff */
[----:B------:R-:W-:Y:S01]  /*e600*/  VIADD R11, R11, UR4 ;  /* 0x000000040b0b7c36 */ /* 0x000fe20008000000 */
[----:B------:R-:W-:Y:S01]  /*e610*/  ULDC UR4, c[0x0][0x248] ;  /* 0x0000920000047ab9 */ /* 0x000fe20000000800 */
[----:B------:R-:W-:Y:S01]  /*e620*/  VIADD R8, R0, 0x61 ;  /* 0x0000006100087836 */ /* 0x000fe20000000000 */
[----:B------:R-:W-:Y:S01]  /*e630*/  ISETP.LT.AND P6, PT, R10, UR5, !P0 ;  /* 0x000000050a007c0c */ /* 0x000fe2000c7c1270 */
[----:B------:R0:W-:Y:S01]  /*e640*/  @P3 STG.E.U16 desc[UR16][R6.64], R34 ;  /* 0x0000002206003986 */ /* 0x0001e2000c101510 */
[CC--:B------:R-:W-:Y:S01]  /*e650*/  LEA R4, P3, R11.reuse, R3.reuse, 0x1 ;  /* 0x000000030b047211 */ /* 0x0c0fe200078608ff */
[C---:B------:R-:W-:Y:S01]  /*e660*/  VIADD R12, R11.reuse, UR4 ;  /* 0x000000040b0c7c36 */ /* 0x040fe20008000000 */
[----:B------:R-:W-:Y:S01]  /*e670*/  ULDC UR5, c[0x0][0x22c] ;  /* 0x00008b0000057ab9 */ /* 0x000fe20000000800 */
[----:B------:R-:W-:Y:S01]  /*e680*/  PRMT R9, R34, 0x7632, R9 ;  /* 0x0000763222097816 */ /* 0x000fe20000000009 */
[----:B------:R-:W-:Y:S01]  /*e690*/  VIADD R10, R0, 0x62 ;  /* 0x00000062000a7836 */ /* 0x000fe20000000000 */
[----:B------:R-:W-:Y:S01]  /*e6a0*/  LEA.HI.X.SX32 R5, R11, R48, 0x1, P3 ;  /* 0x000000300b057211 */ /* 0x000fe200018f0eff */
[----:B------:R-:W-:Y:S01]  /*e6b0*/  ULDC UR4, c[0x0][0x22c] ;  /* 0x00008b0000047ab9 */ /* 0x000fe20000000800 */
[----:B------:R-:W-:Y:S01]  /*e6c0*/  ISETP.LT.AND P5, PT, R8, UR5, !P0 ;  /* 0x0000000508007c0c */ /* 0x000fe2000c7a1270 */
[----:B------:R-:W-:Y:S01]  /*e6d0*/  ULDC UR5, c[0x0][0x22c] ;  /* 0x00008b0000057ab9 */ /* 0x000fe20000000800 */
[----:B------:R-:W-:Y:S01]  /*e6e0*/  LEA R8, P3, R12, R3, 0x1 ;  /* 0x000000030c087211 */ /* 0x000fe200078608ff */
[----:B------:R1:W-:Y:S01]  /*e6f0*/  @P2 STG.E.U16 desc[UR16][R4.64], R9 ;  /* 0x0000000904002986 */ /* 0x0003e2000c101510 */
[----:B0-----:R-:W-:-:S02]  /*e700*/  VIADD R7, R0, 0x63 ;  /* 0x0000006300077836 */ /* 0x001fc40000000000 */
[----:B-1----:R-:W-:Y:S01]  /*e710*/  LEA.HI.X.SX32 R9, R12, R48, 0x1, P3 ;  /* 0x000000300c097211 */ /* 0x002fe200018f0eff */
[----:B------:R-:W-:Y:S01]  /*e720*/  VIADD R4, R0, 0x64 ;  /* 0x0000006400047836 */ /* 0x000fe20000000000 */
[----:B------:R-:W-:Y:S01]  /*e730*/  ISETP.LT.AND P3, PT, R10, UR4, !P0 ;  /* 0x000000040a007c0c */ /* 0x000fe2000c761270 */
[----:B------:R-:W-:Y:S01]  /*e740*/  ULDC UR4, c[0x0][0x248] ;  /* 0x0000920000047ab9 */ /* 0x000fe20000000800 */
[----:B------:R-:W-:Y:S01]  /*e750*/  PRMT R5, R35, 0x7632, R5 ;  /* 0x0000763223057816 */ /* 0x000fe20000000005 */
[----:B------:R-:W-:Y:S01]  /*e760*/  VIADD R12, R12, UR4 ;  /* 0x000000040c0c7c36 */ /* 0x000fe20008000000 */
[----:B------:R0:W-:Y:S01]  /*e770*/  @P1 STG.E.U16 desc[UR16][R8.64], R35 ;  /* 0x0000002308001986 */ /* 0x0001e2000c101510 */
[----:B------:R-:W-:Y:S01]  /*e780*/  ULDC UR4, c[0x0][0x22c] ;  /* 0x00008b0000047ab9 */ /* 0x000fe20000000800 */
[----:B------:R-:W-:Y:S01]  /*e790*/  VIADD R10, R0, 0x65 ;  /* 0x00000065000a7836 */ /* 0x000fe20000000000 */
[----:B------:R-:W-:Y:S01]  /*e7a0*/  ISETP.LT.AND P2, PT, R7, UR4, !P0 ;  /* 0x0000000407007c0c */ /* 0x000fe2000c741270 */
[----:B------:R-:W-:Y:S01]  /*e7b0*/  ULDC UR4, c[0x0][0x248] ;  /* 0x0000920000047ab9 */ /* 0x000fe20000000800 */
[----:B------:R-:W-:-:S04]  /*e7c0*/  LEA R6, P1, R12, R3, 0x1 ;  /* 0x000000030c067211 */ /* 0x000fc800078208ff */
        /* <DEDUP_REMOVED lines=12> */
[CC--:B------:R-:W-:Y:S02]  /*e890*/  LEA R8, P4, R9.reuse, R3.reuse, 0x1 ;  /* 0x0000000309087211 */ /* 0x0c0fe400078808ff */
[----:B------:R-:W-:Y:S01]  /*e8a0*/  PRMT R7, R36, 0x7632, R7 ;  /* 0x0000763224077816 */ /* 0x000fe20000000007 */
[----:B------:R-:W-:Y:S01]  /*e8b0*/  @P6 STG.E.U16 desc[UR16][R4.64], R36 ;  /* 0x0000002404006986 */ /* 0x000fe2000c101510 */
[----:B------:R-:W-:Y:S02]  /*e8c0*/  LEA.HI.X.SX32 R9, R9, R48, 0x1, P4 ;  /* 0x0000003009097211 */ /* 0x000fe400020f0eff */
[----:B------:R-:W-:-:S02]  /*e8d0*/  LEA R6, P6, R11, R3, 0x1 ;  /* 0x000000030b067211 */ /* 0x000fc400078c08ff */
        /* <DEDUP_REMOVED lines=11> */
[----:B------:R-:W-:Y:S01]  /*e990*/  VIADD R12, R11, UR4 ;  /* 0x000000040b0c7c36 */ /* 0x000fe20008000000 */
        /* <DEDUP_REMOVED lines=51> */
[----:B------:R-:W-:Y:S01]  /*ecd0*/  PRMT R9, R40, 0x7632, R9 ;  /* 0x0000763228097816 */ /* 0x000fe20000000009 */
[----:B------:R-:W-:Y:S01]  /*ece0*/  ULDC UR5, c[0x0][0x22c] ;  /* 0x00008b0000057ab9 */ /* 0x000fe20000000800 */
[-C--:B------:R-:W-:Y:S01]  /*ecf0*/  LEA.HI.X.SX32 R5, R11, R48.reuse, 0x1, P3 ;  /* 0x000000300b057211 */ /* 0x080fe200018f0eff */
[----:B------:R-:W-:Y:S01]  /*ed00*/  VIADD R10, R0, 0x6e ;  /* 0x0000006e000a7836 */ /* 0x000fe20000000000 */
[----:B------:R-:W-:Y:S01]  /*ed10*/  ISETP.LT.AND P3, PT, R8, UR5, !P0 ;  /* 0x0000000508007c0c */ /* 0x000fe2000c761270 */
[----:B------:R-:W-:Y:S01]  /*ed20*/  ULDC UR4, c[0x0][0x22c] ;  /* 0x00008b0000047ab9 */ /* 0x000fe20000000800 */
[-C--:B------:R-:W-:Y:S01]  /*ed30*/  LEA R8, P5, R12, R3.reuse, 0x1 ;  /* 0x000000030c087211 */ /* 0x080fe200078a08ff */
[----:B------:R1:W-:Y:S01]  /*ed40*/  @P2 STG.E.U16 desc[UR16][R4.64], R9 ;  /* 0x0000000904002986 */ /* 0x0003e2000c101510 */
[----:B------:R-:W-:Y:S01]  /*ed50*/  ISETP.LT.AND P2, PT, R10, UR4, !P0 ;  /* 0x000000040a007c0c */ /* 0x000fe2000c741270 */
[----:B------:R-:W-:Y:S01]  /*ed60*/  ULDC UR4, c[0x0][0x248] ;  /* 0x0000920000047ab9 */ /* 0x000fe20000000800 */
[C---:B0-----:R-:W-:Y:S01]  /*ed70*/  VIADD R7, R0.reuse, 0x6f ;  /* 0x0000006f00077836 */ /* 0x041fe20000000000 */
[----:B------:R-:W-:Y:S01]  /*ed80*/  ULDC UR5, c[0x0][0x22c] ;  /* 0x00008b0000057ab9 */ /* 0x000fe20000000800 */
        /* <DEDUP_REMOVED lines=24> */
[----:B------:R0:W-:Y:S01]  /*ef10*/  @P6 STG.E.U16 desc[UR16][R4.64], R42 ;  /* 0x0000002a04006986 */ /* 0x0001e2000c101510 */
[----:B------:R-:W-:Y:S02]  /*ef20*/  LEA.HI.X.SX32 R9, R9, R48, 0x1, P4 ;  /* 0x0000003009097211 */ /* 0x000fe400020f0eff */
[----:B------:R-:W-:-:S02]  /*ef30*/  LEA R6, P4, R11, R3, 0x1 ;  /* 0x000000030b067211 */ /* 0x000fc400078808ff */
[----:B------:R-:W-:Y:S01]  /*ef40*/  ISETP.LT.AND P6, PT, R10, UR5, !P0 ;  /* 0x000000050a007c0c */ /* 0x000fe2000c7c1270 */
[----:B------:R1:W-:Y:S01]  /*ef50*/  @P3 STG.E.U16 desc[UR16][R8.64], R7 ;  /* 0x0000000708003986 */ /* 0x0003e2000c101510 */
[C---:B------:R-:W-:Y:S01]  /*ef60*/  VIADD R10, R0.reuse, 0x72 ;  /* 0x00000072000a7836 */ /* 0x040fe20000000000 */
[----:B------:R-:W-:Y:S01]  /*ef70*/  ULDC UR5, c[0x0][0x22c] ;  /* 0x00008b0000057ab9 */ /* 0x000fe20000000800 */
[----:B0-----:R-:W-:-:S03]  /*ef80*/  VIADD R5, R0, 0x73 ;  /* 0x0000007300057836 */ /* 0x001fc60000000000 */
[----:B------:R-:W-:Y:S01]  /*ef90*/  ISETP.LT.AND P3, PT, R10, UR5, !P0 ;  /* 0x000000050a007c0c */ /* 0x000fe2000c761270 */
[----:B------:R-:W-:Y:S01]  /*efa0*/  ULDC UR5, c[0x0][0x22c] ;  /* 0x00008b0000057ab9 */ /* 0x000fe20000000800 */
[C---:B------:R-:W-:Y:S01]  /*efb0*/  VIADD R10, R0.reuse, 0x76 ;  /* 0x00000076000a7836 */ /* 0x040fe20000000000 */
[CC--:B-1----:R-:W-:Y:S01]  /*efc0*/  LEA.HI.X.SX32 R7, R11.reuse, R48.reuse, 0x1, P4 ;  /* 0x000000300b077211 */ /* 0x0c2fe200020f0eff */
[----:B------:R-:W-:Y:S01]  /*efd0*/  VIADD R11, R11, UR4 ;  /* 0x000000040b0b7c36 */ /* 0x000fe20008000000 */
[----:B------:R-:W-:Y:S01]  /*efe0*/  ULDC UR4, c[0x0][0x248] ;  /* 0x0000920000047ab9 */ /* 0x000fe20000000800 */
[----:B------:R-:W-:Y:S02]  /*eff0*/  VIADD R8, R0, 0x74 ;  /* 0x0000007400087836 */ /* 0x000fe40000000000 */
[----:B------:R0:W-:Y:S01]  /*f000*/  @P2 STG.E.U16 desc[UR16][R6.64], R43 ;  /* 0x0000002b06002986 */ /* 0x0001e2000c101510 */
[C---:B------:R-:W-:Y:S01]  /*f010*/  LEA R4, P4, R11.reuse, R3, 0x1 ;  /* 0x000000030b047211 */ /* 0x040fe200078808ff */
[----:B------:R-:W-:Y:S01]  /*f020*/  VIADD R9, R11, UR4 ;  /* 0x000000040b097c36 */ /* 0x000fe20008000000 */
[----:B------:R-:W-:Y:S01]  /*f030*/  ISETP.LT.AND P2, PT, R5, UR5, !P0 ;  /* 0x0000000505007c0c */ /* 0x000fe2000c741270 */
[----:B------:R-:W-:Y:S01]  /*f040*/  ULDC UR4, c[0x0][0x22c] ;  /* 0x00008b0000047ab9 */ /* 0x000fe20000000800 */
[----:B------:R-:W-:Y:S01]  /*f050*/  LEA.HI.X.SX32 R5, R11, R48, 0x1, P4 ;  /* 0x000000300b057211 */ /* 0x000fe200020f0eff */
[----:B------:R-:W-:Y:S01]  /*f060*/  ULDC UR5, c[0x0][0x22c] ;  /* 0x00008b0000057ab9 */ /* 0x000fe20000000800 */
[----:B0-----:R-:W-:-:S02]  /*f070*/  PRMT R7, R43, 0x7632, R7 ;  /* 0x000076322b077816 */ /* 0x001fc40000000007 */
[----:B------:R-:W-:-:S03]  /*f080*/  LEA R6, P4, R9, R3, 0x1 ;  /* 0x0000000309067211 */ /* 0x000fc600078808ff */
[----:B------:R0:W-:Y:S01]  /*f090*/  @P1 STG.E.U16 desc[UR16][R4.64], R7 ;  /* 0x0000000704001986 */ /* 0x0001e2000c101510 */
[----:B------:R-:W-:Y:S01]  /*f0a0*/  ISETP.LT.AND P1, PT, R8, UR4, !P0 ;  /* 0x0000000408007c0c */ /* 0x000fe2000c721270 */
[----:B------:R-:W-:Y:S01]  /*f0b0*/  ULDC UR4, c[0x0][0x248] ;  /* 0x0000920000047ab9 */ /* 0x000fe20000000800 */
[----:B------:R-:W-:Y:S01]  /*f0c0*/  VIADD R8, R0, 0x75 ;  /* 0x0000007500087836 */ /* 0x000fe20000000000 */
[C---:B0-----:R-:W-:Y:S01]  /*f0d0*/  LEA.HI.X.SX32 R7, R9.reuse, R48, 0x1, P4 ;  /* 0x0000003009077211 */ /* 0x041fe200020f0eff */
[----:B------:R-:W-:Y:S01]  /*f0e0*/  VIADD R9, R9, UR4 ;  /* 0x0000000409097c36 */ /* 0x000fe20008000000 */
[----:B------:R-:W-:Y:S02]  /*f0f0*/  ULDC UR4, c[0x0][0x248] ;  /* 0x0000920000047ab9 */ /* 0x000fe40000000800 */
[----:B------:R-:W-:Y:S01]  /*f100*/  ISETP.LT.AND P4, PT, R8, UR5, !P0 ;  /* 0x0000000508007c0c */ /* 0x000fe2000c781270 */
[----:B------:R-:W-:Y:S01]  /*f110*/  ULDC UR5, c[0x0][0x22c] ;  /* 0x00008b0000057ab9 */ /* 0x000fe20000000800 */
[----:B------:R0:W-:Y:S01]  /*f120*/  @P5 STG.E.U16 desc[UR16][R6.64], R44 ;  /* 0x0000002c06005986 */ /* 0x0001e2000c101510 */
[C---:B------:R-:W-:Y:S01]  /*f130*/  LEA R8, P5, R9.reuse, R3, 0x1 ;  /* 0x0000000309087211 */ /* 0x040fe200078a08ff */
[----:B------:R-:W-:Y:S01]  /*f140*/  VIADD R5, R9, UR4 ;  /* 0x0000000409057c36 */ /* 0x000fe20008000000 */
[----:B------:R-:W-:-:S02]  /*f150*/  ULDC UR4, c[0x0][0x248] ;  /* 0x0000920000047ab9 */ /* 0x000fc40000000800 */
[----:B------:R-:W-:Y:S01]  /*f160*/  LEA.HI.X.SX32 R9, R9, R48, 0x1, P5 ;  /* 0x0000003009097211 */ /* 0x000fe200028f0eff */
[C---:B------:R-:W-:Y:S01]  /*f170*/  VIADD R11, R5.reuse, UR4 ;  /* 0x00000004050b7c36 */ /* 0x040fe20008000000 */
[----:B------:R-:W-:Y:S01]  /*f180*/  LEA R4, P5, R5, R3, 0x1 ;  /* 0x0000000305047211 */ /* 0x000fe200078a08ff */
[----:B------:R-:W-:-:S03]  /*f190*/  ULDC UR4, c[0x0][0x248] ;  /* 0x0000920000047ab9 */ /* 0x000fc60000000800 */
[----:B------:R-:W-:Y:S02]  /*f1a0*/  LEA.HI.X.SX32 R5, R5, R48, 0x1, P5 ;  /* 0x0000003005057211 */ /* 0x000fe400028f0eff */
[----:B0-----:R-:W-:Y:S02]  /*f1b0*/  PRMT R7, R44, 0x7632, R7 ;  /* 0x000076322c077816 */ /* 0x001fe40000000007 */
[----:B------:R-:W-:-:S03]  /*f1c0*/  LEA R6, P5, R11, R3, 0x1 ;  /* 0x000000030b067211 */ /* 0x000fc600078a08ff */
[----:B------:R0:W-:Y:S01]  /*f1d0*/  @P6 STG.E.U16 desc[UR16][R8.64], R7 ;  /* 0x0000000708006986 */ /* 0x0001e2000c101510 */
[----:B------:R-:W-:Y:S01]  /*f1e0*/  ISETP.LT.AND P6, PT, R10, UR5, !P0 ;  /* 0x000000050a007c0c */ /* 0x000fe2000c7c1270 */
[----:B------:R-:W-:Y:S01]  /*f1f0*/  VIADD R10, R0, 0x77 ;  /* 0x00000077000a7836 */ /* 0x000fe20000000000 */
[----:B------:R-:W-:Y:S01]  /*f200*/  ULDC UR5, c[0x0][0x22c] ;  /* 0x00008b0000057ab9 */ /* 0x000fe20000000800 */
[----:B------:R1:W-:Y:S03]  /*f210*/  @P3 STG.E.U16 desc[UR16][R4.64], R45 ;  /* 0x0000002d04003986 */ /* 0x0003e6000c101510 */
[----:B------:R-:W-:Y:S01]  /*f220*/  ISETP.LT.AND P3, PT, R10, UR5, !P0 ;  /* 0x000000050a007c0c */ /* 0x000fe2000c761270 */
[----:B------:R-:W-:Y:S01]  /*f230*/  ULDC UR5, c[0x0][0x22c] ;  /* 0x00008b0000057ab9 */ /* 0x000fe20000000800 */
[CC--:B0-----:R-:W-:Y:S01]  /*f240*/  LEA.HI.X.SX32 R7, R11.reuse, R48.reuse, 0x1, P5 ;  /* 0x000000300b077211 */ /* 0x0c1fe200028f0eff */
[----:B------:R-:W-:Y:S01]  /*f250*/  VIADD R11, R11, UR4 ;  /* 0x000000040b0b7c36 */ /* 0x000fe20008000000 */
[----:B------:R-:W-:Y:S01]  /*f260*/  ULDC UR4, c[0x0][0x248] ;  /* 0x0000920000047ab9 */ /* 0x000fe20000000800 */
[C---:B------:R-:W-:Y:S01]  /*f270*/  VIADD R8, R0.reuse, 0x78 ;  /* 0x0000007800087836 */ /* 0x040fe20000000000 */
[----:B-1----:R-:W-:Y:S01]  /*f280*/  PRMT R5, R45, 0x7632, R5 ;  /* 0x000076322d057816 */ /* 0x002fe20000000005 */
[C---:B------:R-:W-:Y:S01]  /*f290*/  VIADD R10, R11.reuse, UR4 ;  /* 0x000000040b0a7c36 */ /* 0x040fe20008000000 */
[C---:B------:R-:W-:Y:S01]  /*f2a0*/  LEA R4, P5, R11.reuse, R3, 0x1 ;  /* 0x000000030b047211 */ /* 0x040fe200078a08ff */
[----:B------:R-:W-:Y:S01]  /*f2b0*/  ULDC UR4, c[0x0][0x22c] ;  /* 0x00008b0000047ab9 */ /* 0x000fe20000000800 */
[----:B------:R-:W-:Y:S01]  /*f2c0*/  VIADD R9, R0, 0x7a ;  /* 0x0000007a00097836 */ /* 0x000fe20000000000 */
[----:B------:R0:W-:Y:S01]  /*f2d0*/  @P2 STG.E.U16 desc[UR16][R6.64], R5 ;  /* 0x0000000506002986 */ /* 0x0001e2000c101510 */
[----:B------:R-:W-:Y:S01]  /*f2e0*/  ISETP.LT.AND P2, PT, R8, UR5, !P0 ;  /* 0x0000000508007c0c */ /* 0x000fe2000c741270 */
[----:B------:R-:W-:Y:S01]  /*f2f0*/  VIADD R8, R0, 0x79 ;  /* 0x0000007900087836 */ /* 0x000fe20000000000 */
[----:B------:R-:W-:Y:S01]  /*f300*/  ULDC UR5, c[0x0][0x22c] ;  /* 0x00008b0000057ab9 */ /* 0x000fe20000000800 */
[----:B0-----:R-:W-:-:S02]  /*f310*/  LEA.HI.X.SX32 R5, R11, R48, 0x1, P5 ;  /* 0x000000300b057211 */ /* 0x001fc400028f0eff */
[----:B------:R-:W-:Y:S02]  /*f320*/  LEA R6, P5, R10, R3, 0x1 ;  /* 0x000000030a067211 */ /* 0x000fe400078a08ff */
[----:B------:R-:W-:Y:S01]  /*f330*/  PRMT R11, R47, 0x7632, R11 ;  /* 0x000076322f0b7816 */ /* 0x000fe2000000000b */
[----:B------:R0:W-:Y:S01]  /*f340*/  @P1 STG.E.U16 desc[UR16][R4.64], R46 ;  /* 0x0000002e04001986 */ /* 0x0001e2000c101510 */
[----:B------:R-:W-:Y:S01]  /*f350*/  ISETP.LT.AND P1, PT, R8, UR4, !P0 ;  /* 0x0000000408007c0c */ /* 0x000fe2000c721270 */
[----:B------:R-:W-:Y:S01]  /*f360*/  ULDC UR4, c[0x0][0x248] ;  /* 0x0000920000047ab9 */ /* 0x000fe20000000800 */
[C---:B------:R-:W-:Y:S01]  /*f370*/  LEA.HI.X.SX32 R7, R10.reuse, R48, 0x1, P5 ;  /* 0x000000300a077211 */ /* 0x040fe200028f0eff */
[----:B------:R-:W-:Y:S01]  /*f380*/  VIADD R10, R10, UR4 ;  /* 0x000000040a0a7c36 */ /* 0x000fe20008000000 */
[----:B------:R-:W-:Y:S02]  /*f390*/  ULDC UR4, c[0x0][0x22c] ;  /* 0x00008b0000047ab9 */ /* 0x000fe40000000800 */
[----:B------:R-:W-:Y:S01]  /*f3a0*/  ISETP.LT.AND P5, PT, R9, UR4, !P0 ;  /* 0x0000000409007c0c */ /* 0x000fe2000c7a1270 */
[----:B------:R-:W-:Y:S01]  /*f3b0*/  ULDC UR4, c[0x0][0x248] ;  /* 0x0000920000047ab9 */ /* 0x000fe20000000800 */
[----:B0-----:R-:W-:-:S05]  /*f3c0*/  PRMT R5, R46, 0x7632, R5 ;  /* 0x000076322e057816 */ /* 0x001fca0000000005 */
[----:B------:R0:W-:Y:S01]  /*f3d0*/  @P4 STG.E.U16 desc[UR16][R6.64], R5 ;  /* 0x0000000506004986 */ /* 0x0001e2000c101510 */
[----:B------:R-:W-:-:S04]  /*f3e0*/  LEA R8, P4, R10, R3, 0x1 ;  /* 0x000000030a087211 */ /* 0x000fc800078808ff */
[CC--:B------:R-:W-:Y:S01]  /*f3f0*/  LEA.HI.X.SX32 R9, R10.reuse, R48.reuse, 0x1, P4 ;  /* 0x000000300a097211 */ /* 0x0c0fe200020f0eff */
[----:B------:R-:W-:Y:S01]  /*f400*/  VIADD R10, R10, UR4 ;  /* 0x000000040a0a7c36 */ /* 0x000fe20008000000 */
[----:B------:R-:W-:Y:S01]  /*f410*/  ULDC UR4, c[0x0][0x248] ;  /* 0x0000920000047ab9 */ /* 0x000fe20000000800 */
[----:B------:R-:W-:Y:S01]  /*f420*/  ISETP.LT.AND P4, PT, R2, UR5, !P0 ;  /* 0x0000000502007c0c */ /* 0x000fe2000c781270 */
[----:B------:R-:W-:Y:S01]  /*f430*/  VIADD R2, R0, 0x7c ;  /* 0x0000007c00027836 */ /* 0x000fe20000000000 */
[----:B------:R1:W-:Y:S01]  /*f440*/  @P6 STG.E.U16 desc[UR16][R8.64], R47 ;  /* 0x0000002f08006986 */ /* 0x0003e2000c101510 */
[CC--:B------:R-:W-:Y:S01]  /*f450*/  LEA R4, P6, R10.reuse, R3.reuse, 0x1 ;  /* 0x000000030a047211 */ /* 0x0c0fe200078c08ff */
[C---:B0-----:R-:W-:Y:S01]  /*f460*/  VIADD R7, R10.reuse, UR4 ;  /* 0x000000040a077c36 */ /* 0x041fe20008000000 */
[----:B------:R-:W-:Y:S01]  /*f470*/  ULDC UR5, c[0x0][0x248] ;  /* 0x0000920000057ab9 */ /* 0x000fe20000000800 */
[----:B------:R-:W-:Y:S01]  /*f480*/  ULDC UR4, c[0x0][0x22c] ;  /* 0x00008b0000047ab9 */ /* 0x000fe20000000800 */
[----:B------:R-:W-:Y:S01]  /*f490*/  LEA.HI.X.SX32 R5, R10, R48, 0x1, P6 ;  /* 0x000000300a057211 */ /* 0x000fe200030f0eff */
[C---:B------:R-:W-:Y:S01]  /*f4a0*/  VIADD R10, R7.reuse, UR5 ;  /* 0x00000005070a7c36 */ /* 0x040fe20008000000 */
[----:B------:R-:W-:Y:S01]  /*f4b0*/  LEA R6, P6, R7, R3, 0x1 ;  /* 0x0000000307067211 */ /* 0x000fe200078c08ff */
[----:B------:R-:W-:-:S02]  /*f4c0*/  ULDC UR5, c[0x0][0x248] ;  /* 0x0000920000057ab9 */ /* 0x000fc40000000800 */
[----:B------:R0:W-:Y:S01]  /*f4d0*/  @P3 STG.E.U16 desc[UR16][R4.64], R11 ;  /* 0x0000000b04003986 */ /* 0x0001e2000c101510 */
[----:B------:R-:W-:Y:S01]  /*f4e0*/  ISETP.LT.AND P3, PT, R2, UR4, !P0 ;  /* 0x0000000402007c0c */ /* 0x000fe2000c761270 */
[----:B------:R-:W-:Y:S01]  /*f4f0*/  VIADD R2, R0, 0x7d ;  /* 0x0000007d00027836 */ /* 0x000fe20000000000 */
[-C--:B------:R-:W-:Y:S01]  /*f500*/  LEA.HI.X.SX32 R7, R7, R48.reuse, 0x1, P6 ;  /* 0x0000003007077211 */ /* 0x080fe200030f0eff */
[----:B------:R-:W-:Y:S01]  /*f510*/  ULDC UR4, c[0x0][0x22c] ;  /* 0x00008b0000047ab9 */ /* 0x000fe20000000800 */
[----:B-1----:R-:W-:Y:S01]  /*f520*/  LEA R8, P6, R10, R3, 0x1 ;  /* 0x000000030a087211 */ /* 0x002fe200078c08ff */
[----:B------:R-:W-:Y:S02]  /*f530*/  VIADD R0, R0, 0x7f ;  /* 0x0000007f00007836 */ /* 0x000fe40000000000 */
[----:B---3--:R-:W-:Y:S01]  /*f540*/  @P2 STG.E.U16 desc[UR16][R6.64], R16 ;  /* 0x0000001006002986 */ /* 0x008fe2000c101510 */
[----:B------:R-:W-:Y:S01]  /*f550*/  ISETP.LT.AND P2, PT, R2, UR4, !P0 ;  /* 0x0000000402007c0c */ /* 0x000fe2000c741270 */
[----:B------:R-:W-:Y:S01]  /*f560*/  ULDC UR4, c[0x0][0x248] ;  /* 0x0000920000047ab9 */ /* 0x000fe20000000800 */
[C---:B------:R-:W-:Y:S01]  /*f570*/  LEA.HI.X.SX32 R9, R10.reuse, R48, 0x1, P6 ;  /* 0x000000300a097211 */ /* 0x040fe200030f0eff */
[----:B------:R-:W-:Y:S01]  /*f580*/  VIADD R10, R10, UR4 ;  /* 0x000000040a0a7c36 */ /* 0x000fe20008000000 */
[----:B------:R-:W-:Y:S01]  /*f590*/  ULDC UR4, c[0x0][0x248] ;  /* 0x0000920000047ab9 */ /* 0x000fe20000000800 */
[----:B0-----:R-:W-:-:S02]  /*f5a0*/  PRMT R5, R16, 0x7632, R5 ;  /* 0x0000763210057816 */ /* 0x001fc40000000005 */
[----:B------:R-:W-:Y:S01]  /*f5b0*/  VIADD R2, R10, UR4 ;  /* 0x000000040a027c36 */ /* 0x000fe20008000000 */
[----:B------:R-:W-:Y:S02]  /*f5c0*/  ULDC UR4, c[0x0][0x248] ;  /* 0x0000920000047ab9 */ /* 0x000fe40000000800 */
[----:B------:R0:W-:Y:S01]  /*f5d0*/  @P1 STG.E.U16 desc[UR16][R8.64], R5 ;  /* 0x0000000508001986 */ /* 0x0001e2000c101510 */
[----:B------:R-:W-:Y:S01]  /*f5e0*/  VIADD R11, R2, UR5 ;  /* 0x00000005020b7c36 */ /* 0x000fe20008000000 */
[----:B------:R-:W-:Y:S01]  /*f5f0*/  LEA R4, P1, R10, R3, 0x1 ;  /* 0x000000030a047211 */ /* 0x000fe200078208ff */
[----:B------:R-:W-:Y:S02]  /*f600*/  ULDC UR5, c[0x0][0x248] ;  /* 0x0000920000057ab9 */ /* 0x000fe40000000800 */
[----:B------:R-:W-:-:S04]  /*f610*/  VIADD R12, R11, UR6 ;  /* 0x000000060b0c7c36 */ /* 0x000fc80008000000 */
[----:B------:R-:W-:Y:S01]  /*f620*/  VIADD R13, R12, UR4 ;  /* 0x000000040c0d7c36 */ /* 0x000fe20008000000 */
[----:B------:R-:W-:Y:S01]  /*f630*/  ULDC UR4, c[0x0][0x22c] ;  /* 0x00008b0000047ab9 */ /* 0x000fe20000000800 */
[-C--:B0-----:R-:W-:Y:S02]  /*f640*/  LEA R8, P6, R11, R3.reuse, 0x1 ;  /* 0x000000030b087211 */ /* 0x081fe400078c08ff */
[----:B------:R-:W-:Y:S01]  /*f650*/  VIADD R14, R13, UR5 ;  /* 0x000000050d0e7c36 */ /* 0x000fe20008000000 */
[-C--:B------:R-:W-:Y:S02]  /*f660*/  LEA.HI.X.SX32 R5, R10, R48.reuse, 0x1, P1 ;  /* 0x000000300a057211 */ /* 0x080fe400008f0eff */
[-C--:B------:R-:W-:Y:S02]  /*f670*/  LEA R6, P1, R2, R3.reuse, 0x1 ;  /* 0x0000000302067211 */ /* 0x080fe400078208ff */
[----:B------:R-:W-:Y:S01]  /*f680*/  LEA.HI.X.SX32 R9, R11, R48, 0x1, P6 ;  /* 0x000000300b097211 */ /* 0x000fe200030f0eff */
[----:B------:R0:W-:Y:S01]  /*f690*/  @P5 STG.E.U16 desc[UR16][R4.64], R17 ;  /* 0x0000001104005986 */ /* 0x0001e2000c101510 */
[----:B------:R-:W-:-:S02]  /*f6a0*/  LEA R10, P6, R12, R3, 0x1 ;  /* 0x000000030c0a7211 */ /* 0x000fc400078c08ff */
[-C--:B------:R-:W-:Y:S02]  /*f6b0*/  LEA.HI.X.SX32 R7, R2, R48.reuse, 0x1, P1 ;  /* 0x0000003002077211 */ /* 0x080fe400008f0eff */
[CC--:B------:R-:W-:Y:S02]  /*f6c0*/  LEA R2, P1, R13.reuse, R3.reuse, 0x1 ;  /* 0x000000030d027211 */ /* 0x0c0fe400078208ff */
[-C--:B------:R-:W-:Y:S02]  /*f6d0*/  LEA.HI.X.SX32 R11, R12, R48.reuse, 0x1, P6 ;  /* 0x000000300c0b7211 */ /* 0x080fe400030f0eff */
[----:B------:R-:W-:Y:S02]  /*f6e0*/  LEA R12, P6, R14, R3, 0x1 ;  /* 0x000000030e0c7211 */ /* 0x000fe400078c08ff */
[----:B------:R-:W-:Y:S02]  /*f6f0*/  LEA.HI.X.SX32 R3, R13, R48, 0x1, P1 ;  /* 0x000000300d037211 */ /* 0x000fe400008f0eff */
[----:B------:R-:W-:-:S02]  /*f700*/  ISETP.LT.AND P1, PT, R15, UR7, !P0 ;  /* 0x000000070f007c0c */ /* 0x000fc4000c721270 */
[----:B------:R-:W-:Y:S02]  /*f710*/  ISETP.LT.AND P0, PT, R0, UR4, !P0 ;  /* 0x0000000400007c0c */ /* 0x000fe4000c701270 */
[----:B------:R-:W-:Y:S02]  /*f720*/  PRMT R0, R17, 0x7632, R0 ;  /* 0x0000763211007816 */ /* 0x000fe40000000000 */
[----:B0-----:R-:W-:Y:S02]  /*f730*/  PRMT R5, R18, 0x7632, R5 ;  /* 0x0000763212057816 */ /* 0x001fe40000000005 */
[----:B------:R-:W-:Y:S01]  /*f740*/  LEA.HI.X.SX32 R13, R14, R48, 0x1, P6 ;  /* 0x000000300e0d7211 */ /* 0x000fe200030f0eff */
[----:B------:R0:W-:Y:S04]  /*f750*/  @P4 STG.E.U16 desc[UR16][R6.64], R0 ;  /* 0x0000000006004986 */ /* 0x0001e8000c101510 */
[----:B------:R0:W-:Y:S04]  /*f760*/  @P3 STG.E.U16 desc[UR16][R8.64], R18 ;  /* 0x0000001208003986 */ /* 0x0001e8000c101510 */
[----:B------:R0:W-:Y:S04]  /*f770*/  @P2 STG.E.U16 desc[UR16][R10.64], R5 ;  /* 0x000000050a002986 */ /* 0x0001e8000c101510 */
[----:B------:R0:W-:Y:S01]  /*f780*/  @P1 STG.E.U16 desc[UR16][R2.64], R19 ;  /* 0x0000001302001986 */ /* 0x0001e2000c101510 */
[----:B------:R-:W-:Y:S05]  /*f790*/  @!P0 EXIT ;  /* 0x000000000000894d */ /* 0x000fea0003800000 */
[----:B0-----:R-:W-:-:S05]  /*f7a0*/  PRMT R6, R19, 0x7632, R6 ;  /* 0x0000763213067816 */ /* 0x001fca0000000006 */
[----:B------:R-:W-:Y:S01]  /*f7b0*/  STG.E.U16 desc[UR16][R12.64], R6 ;  /* 0x000000060c007986 */ /* 0x000fe2000c101510 */
[----:B------:R-:W-:Y:S05]  /*f7c0*/  EXIT ;  /* 0x000000000000794d */ /* 0x000fea0003800000 */
.L_x_2:
[----:B------:R-:W-:-:S00]  /*f7d0*/  BRA `(.L_x_2) ;  /* 0xfffffffc00fc7947 */ /* 0x000fc0000383ffff */
[----:B------:R-:W-:-:S00]  /*f7e0*/  NOP ;  /* 0x0000000000007918 */ /* 0x000fc00000000000 */
        /* <DEDUP_REMOVED lines=9> */
.L_x_3:


//--------------------- .nv.shared.matmul_kernel  --------------------------
	.section	.nv.shared.matmul_kernel,"aw",@nobits
	.sectionflags	@""
	.align	16
	.zero		1024


//--------------------- .nv.shared.reserved.0     --------------------------
	.section	.nv.shared.reserved.0,"aw",@nobits
	.weak		__nv_reservedSMEM_offset_0_alias
	.size		__nv_reservedSMEM_offset_0_alias, 0, 0
	.other		__nv_reservedSMEM_offset_0_alias,@"STO_CUDA_RESERVED_SHARED STV_DEFAULT"
__nv_reservedSMEM_offset_0_alias:
	.zero		0


//--------------------- .nv.constant0.matmul_kernel --------------------------
	.section	.nv.constant0.matmul_kernel,"a",@progbits
	.sectionflags	@""
	.align	4
.nv.constant0.matmul_kernel:
	.zero		608


//--------------------- SYMBOLS --------------------------

	.type		.nv.reservedSmem.offset0,@object
	.size		.nv.reservedSmem.offset0,0x4
